// auto-generated by cutlass_sweep.gemm — config: {"arch": "sm_90", "cluster_m": 1, "cluster_n": 8, "dtype": "fp16", "dtype_b": "fp16", "layout": "nt", "stages": 0, "tile_k": 64, "tile_m": 256, "tile_n": 256}
#include "cutlass/cutlass.h"
#include "cutlass/gemm/collective/collective_builder.hpp"
#include "cutlass/gemm/device/gemm_universal_adapter.h"
#include "cutlass/gemm/kernel/gemm_universal.hpp"
#include "cutlass/epilogue/collective/collective_builder.hpp"

using ElemA = cutlass::half_t;
using ElemB = cutlass::half_t;
using ElemCD = cutlass::half_t;
using Acc  = float;
using TileShape    = cute::Shape<cute::_256, cute::_256, cute::_64>;
using ClusterShape = cute::Shape<cute::_1, cute::_8, cute::_1>;

using CollectiveEpilogue = typename cutlass::epilogue::collective::CollectiveBuilder<
    cutlass::arch::Sm90, cutlass::arch::OpClassTensorOp,
    TileShape, ClusterShape,
    cutlass::epilogue::collective::EpilogueTileAuto,
    Acc, Acc,
    ElemCD, cutlass::layout::RowMajor, 128 / cutlass::sizeof_bits<ElemCD>::value,
    ElemCD, cutlass::layout::RowMajor, 128 / cutlass::sizeof_bits<ElemCD>::value,
    cutlass::epilogue::collective::EpilogueScheduleAuto
  >::CollectiveOp;

using CollectiveMainloop = typename cutlass::gemm::collective::CollectiveBuilder<
    cutlass::arch::Sm90, cutlass::arch::OpClassTensorOp,
    ElemA, cutlass::layout::RowMajor, 128 / cutlass::sizeof_bits<ElemA>::value,
    ElemB, cutlass::layout::ColumnMajor, 128 / cutlass::sizeof_bits<ElemB>::value,
    Acc,
    TileShape, ClusterShape,
    cutlass::gemm::collective::StageCountAutoCarveout<static_cast<int>(sizeof(typename CollectiveEpilogue::SharedStorage))>,
    cutlass::gemm::collective::KernelScheduleAuto
  >::CollectiveOp;

using GemmKernel = cutlass::gemm::kernel::GemmUniversal<
    cute::Shape<int,int,int,int>,
    CollectiveMainloop,
    CollectiveEpilogue
>;
using Gemm = cutlass::gemm::device::GemmUniversalAdapter<GemmKernel>;

// Force the device kernel symbol into the cubin without needing a host main.
auto* _anchor = &cutlass::device_kernel<GemmKernel>;


// ===== COMPILED SASS (sm_90a) =====

	.target	sm_90a

	.elftype	@"ET_EXEC"


//--------------------- .note.nv.tkinfo           --------------------------
	.section	.note.nv.tkinfo,"",@"SHT_NOTE"
	.sectionflags	@"SHF_NOTE_NV_TKINFO"
	.tkinfo
        /*0018*/ 	.word	0x00000002
        /*0030*/ 	.string	""
        /*0030*/ 	.string	"ptxas"
        /*0030*/ 	.string	"Cuda compilation tools, release 13.0, V13.0.88"
        /*0030*/ 	.string	"Build cuda_13.0.r13.0/compiler.36424714_0"
        /*0030*/ 	.string	"-arch sm_90a -m 64 "



//--------------------- .note.nv.cuinfo           --------------------------
	.section	.note.nv.cuinfo,"",@"SHT_NOTE"
	.sectionflags	@"SHF_NOTE_NV_CUINFO"
        /*0018*/ 	.short	0x0002
        /*001a*/ 	.short	0x005a
        /*001c*/ 	.short	0x0082
	.zero		2


//--------------------- .nv.info                  --------------------------
	.section	.nv.info,"",@"SHT_CUDA_INFO"
	.align	4


	//----- nvinfo : EIATTR_REGCOUNT
	.align		4
        /*0000*/ 	.byte	0x04, 0x2f
        /*0002*/ 	.short	(.L_15 - .L_14)
	.align		4
.L_14:
        /*0004*/ 	.word	index@(_ZN7cutlass13device_kernelINS_4gemm6kernel13GemmUniversalIN4cute5tupleIJiiiiEEENS1_10collective13CollectiveMmaINS1_34MainloopSm90TmaGmmaWarpSpecializedILi3ENS5_IJNS4_1CILi1EEENSA_ILi8EEESB_EEENS1_35KernelTmaWarpSpecializedCooperativeEEENS5_IJNSA_ILi256EEESG_NSA_ILi64EEEEEENS_6half_tENS5_IJlSB_lEEESJ_SK_NS4_8TiledMMAINS4_8MMA_AtomIJNS4_4SM904GMMA26MMA_64x256x16_F32F16F16_SSILNSO_5MajorE0ELSQ_0ELNSO_7ScaleInE1ELSR_1EEEEEENS4_6LayoutINS5_IJNSA_ILi2EEESB_SB_EEENS5_IJSB_NSA_ILi0EEESX_EEEEENS5_IJNS4_10UnderscoreES10_S10_EEEEENS4_23SM90_TMA_LOAD_MULTICASTENS4_14ComposedLayoutINS4_7SwizzleILi3ELi4ELi3EEENS4_18smem_ptr_flag_bitsILi16EEENSU_INS5_IJSC_SH_EEENS5_IJSH_SB_EEEEEEEvNS4_8identityENS4_13SM90_TMA_LOADES1C_vS1D_EENS_8epilogue10collective6detail29Sm90TmaWarpSpecializedAdapterINS1H_15DefaultEpilogueISJ_SK_SK_NS1G_6thread17LinearCombinationISJ_Li1EffLNS1L_9ScaleType4KindE0ELNS_15FloatRoundStyleE2ESJ_EENS1_15EpilogueDefaultEEEEEvvEEEEvNT_6ParamsE)
        /*0008*/ 	.word	0x000000a8


	//----- nvinfo : EIATTR_FRAME_SIZE
	.align		4
.L_15:
        /*000c*/ 	.byte	0x04, 0x11
        /*000e*/ 	.short	(.L_17 - .L_16)
	.align		4
.L_16:
        /*0010*/ 	.word	index@(_ZN7cutlass13device_kernelINS_4gemm6kernel13GemmUniversalIN4cute5tupleIJiiiiEEENS1_10collective13CollectiveMmaINS1_34MainloopSm90TmaGmmaWarpSpecializedILi3ENS5_IJNS4_1CILi1EEENSA_ILi8EEESB_EEENS1_35KernelTmaWarpSpecializedCooperativeEEENS5_IJNSA_ILi256EEESG_NSA_ILi64EEEEEENS_6half_tENS5_IJlSB_lEEESJ_SK_NS4_8TiledMMAINS4_8MMA_AtomIJNS4_4SM904GMMA26MMA_64x256x16_F32F16F16_SSILNSO_5MajorE0ELSQ_0ELNSO_7ScaleInE1ELSR_1EEEEEENS4_6LayoutINS5_IJNSA_ILi2EEESB_SB_EEENS5_IJSB_NSA_ILi0EEESX_EEEEENS5_IJNS4_10UnderscoreES10_S10_EEEEENS4_23SM90_TMA_LOAD_MULTICASTENS4_14ComposedLayoutINS4_7SwizzleILi3ELi4ELi3EEENS4_18smem_ptr_flag_bitsILi16EEENSU_INS5_IJSC_SH_EEENS5_IJSH_SB_EEEEEEEvNS4_8identityENS4_13SM90_TMA_LOADES1C_vS1D_EENS_8epilogue10collective6detail29Sm90TmaWarpSpecializedAdapterINS1H_15DefaultEpilogueISJ_SK_SK_NS1G_6thread17LinearCombinationISJ_Li1EffLNS1L_9ScaleType4KindE0ELNS_15FloatRoundStyleE2ESJ_EENS1_15EpilogueDefaultEEEEEvvEEEEvNT_6ParamsE)
        /*0014*/ 	.word	0x00000788


	//----- nvinfo : EIATTR_MIN_STACK_SIZE
	.align		4
.L_17:
        /*0018*/ 	.byte	0x04, 0x12
        /*001a*/ 	.short	(.L_19 - .L_18)
	.align		4
.L_18:
        /*001c*/ 	.word	index@(_ZN7cutlass13device_kernelINS_4gemm6kernel13GemmUniversalIN4cute5tupleIJiiiiEEENS1_10collective13CollectiveMmaINS1_34MainloopSm90TmaGmmaWarpSpecializedILi3ENS5_IJNS4_1CILi1EEENSA_ILi8EEESB_EEENS1_35KernelTmaWarpSpecializedCooperativeEEENS5_IJNSA_ILi256EEESG_NSA_ILi64EEEEEENS_6half_tENS5_IJlSB_lEEESJ_SK_NS4_8TiledMMAINS4_8MMA_AtomIJNS4_4SM904GMMA26MMA_64x256x16_F32F16F16_SSILNSO_5MajorE0ELSQ_0ELNSO_7ScaleInE1ELSR_1EEEEEENS4_6LayoutINS5_IJNSA_ILi2EEESB_SB_EEENS5_IJSB_NSA_ILi0EEESX_EEEEENS5_IJNS4_10UnderscoreES10_S10_EEEEENS4_23SM90_TMA_LOAD_MULTICASTENS4_14ComposedLayoutINS4_7SwizzleILi3ELi4ELi3EEENS4_18smem_ptr_flag_bitsILi16EEENSU_INS5_IJSC_SH_EEENS5_IJSH_SB_EEEEEEEvNS4_8identityENS4_13SM90_TMA_LOADES1C_vS1D_EENS_8epilogue10collective6detail29Sm90TmaWarpSpecializedAdapterINS1H_15DefaultEpilogueISJ_SK_SK_NS1G_6thread17LinearCombinationISJ_Li1EffLNS1L_9ScaleType4KindE0ELNS_15FloatRoundStyleE2ESJ_EENS1_15EpilogueDefaultEEEEEvvEEEEvNT_6ParamsE)
        /*0020*/ 	.word	0x00000788
.L_19:


//--------------------- .nv.compat                --------------------------
	.section	.nv.compat,"",@"SHT_CUDA_COMPAT_INFO"
	.align	4
        /*0000*/ 	.byte	0x02, 0x09, 0x01, 0x00, 0x02, 0x02, 0x04, 0x00, 0x02, 0x05, 0x05, 0x00, 0x03, 0x07, 0x01, 0x01
        /*0010*/ 	.byte	0x02, 0x03, 0x01, 0x00, 0x02, 0x06, 0x01, 0x00, 0x04, 0x0b, 0x08, 0x00, 0x00, 0x00, 0x00, 0x00
        /*0020*/ 	.byte	0x00, 0x00, 0x00, 0x00


//--------------------- .nv.info._ZN7cutlass13device_kernelINS_4gemm6kernel13GemmUniversalIN4cute5tupleIJiiiiEEENS1_10collective13CollectiveMmaINS1_34MainloopSm90TmaGmmaWarpSpecializedILi3ENS5_IJNS4_1CILi1EEENSA_ILi8EEESB_EEENS1_35KernelTmaWarpSpecializedCooperativeEEENS5_IJNSA_ILi256EEESG_NSA_ILi64EEEEEENS_6half_tENS5_IJlSB_lEEESJ_SK_NS4_8TiledMMAINS4_8MMA_AtomIJNS4_4SM904GMMA26MMA_64x256x16_F32F16F16_SSILNSO_5MajorE0ELSQ_0ELNSO_7ScaleInE1ELSR_1EEEEEENS4_6LayoutINS5_IJNSA_ILi2EEESB_SB_EEENS5_IJSB_NSA_ILi0EEESX_EEEEENS5_IJNS4_10UnderscoreES10_S10_EEEEENS4_23SM90_TMA_LOAD_MULTICASTENS4_14ComposedLayoutINS4_7SwizzleILi3ELi4ELi3EEENS4_18smem_ptr_flag_bitsILi16EEENSU_INS5_IJSC_SH_EEENS5_IJSH_SB_EEEEEEEvNS4_8identityENS4_13SM90_TMA_LOADES1C_vS1D_EENS_8epilogue10collective6detail29Sm90TmaWarpSpecializedAdapterINS1H_15DefaultEpilogueISJ_SK_SK_NS1G_6thread17LinearCombinationISJ_Li1EffLNS1L_9ScaleType4KindE0ELNS_15FloatRoundStyleE2ESJ_EENS1_15EpilogueDefaultEEEEEvvEEEEvNT_6ParamsE --------------------------
	.section	.nv.info._ZN7cutlass13device_kernelINS_4gemm6kernel13GemmUniversalIN4cute5tupleIJiiiiEEENS1_10collective13CollectiveMmaINS1_34MainloopSm90TmaGmmaWarpSpecializedILi3ENS5_IJNS4_1CILi1EEENSA_ILi8EEESB_EEENS1_35KernelTmaWarpSpecializedCooperativeEEENS5_IJNSA_ILi256EEESG_NSA_ILi64EEEEEENS_6half_tENS5_IJlSB_lEEESJ_SK_NS4_8TiledMMAINS4_8MMA_AtomIJNS4_4SM904GMMA26MMA_64x256x16_F32F16F16_SSILNSO_5MajorE0ELSQ_0ELNSO_7ScaleInE1ELSR_1EEEEEENS4_6LayoutINS5_IJNSA_ILi2EEESB_SB_EEENS5_IJSB_NSA_ILi0EEESX_EEEEENS5_IJNS4_10UnderscoreES10_S10_EEEEENS4_23SM90_TMA_LOAD_MULTICASTENS4_14ComposedLayoutINS4_7SwizzleILi3ELi4ELi3EEENS4_18smem_ptr_flag_bitsILi16EEENSU_INS5_IJSC_SH_EEENS5_IJSH_SB_EEEEEEEvNS4_8identityENS4_13SM90_TMA_LOADES1C_vS1D_EENS_8epilogue10collective6detail29Sm90TmaWarpSpecializedAdapterINS1H_15DefaultEpilogueISJ_SK_SK_NS1G_6thread17LinearCombinationISJ_Li1EffLNS1L_9ScaleType4KindE0ELNS_15FloatRoundStyleE2ESJ_EENS1_15EpilogueDefaultEEEEEvvEEEEvNT_6ParamsE,"",@"SHT_CUDA_INFO"
	.sectionflags	@""
	.align	4


	//----- nvinfo : EIATTR_CUDA_API_VERSION
	.align		4
        /*0000*/ 	.byte	0x04, 0x37
        /*0002*/ 	.short	(.L_21 - .L_20)
.L_20:
        /*0004*/ 	.word	0x00000082


	//----- nvinfo : EIATTR_KPARAM_INFO
	.align		4
.L_21:
        /*0008*/ 	.byte	0x04, 0x17
        /*000a*/ 	.short	(.L_23 - .L_22)
.L_22:
        /*000c*/ 	.word	0x00000000
        /*0010*/ 	.short	0x0000
        /*0012*/ 	.short	0x0070
        /*0014*/ 	.byte	0x00, 0xf0, 0x01, 0x10


	//----- nvinfo : EIATTR_SPARSE_MMA_MASK
	.align		4
.L_23:
        /*0018*/ 	.byte	0x03, 0x50
        /*001a*/ 	.short	0x0000


	//----- nvinfo : EIATTR_MAXREG_COUNT
	.align		4
        /*001c*/ 	.byte	0x03, 0x1b
        /*001e*/ 	.short	0x00a8


	//----- nvinfo : EIATTR_NUM_BARRIERS
	.align		4
        /*0020*/ 	.byte	0x02, 0x4c
        /*0022*/ 	.byte	0x01
	.zero		1


	//----- nvinfo : EIATTR_EXTERNS
	.align		4
        /*0024*/ 	.byte	0x04, 0x0f
        /*0026*/ 	.short	(.L_25 - .L_24)


	//   ....[0]....
	.align		4
.L_24:
        /*0028*/ 	.word	index@(__assertfail)


	//----- nvinfo : EIATTR_ANNOTATIONS
	.align		4
.L_25:
        /*002c*/ 	.byte	0x04, 0x55
        /*002e*/ 	.short	(.L_27 - .L_26)


	//   ....[0]....
.L_26:
        /*0030*/ 	.word	0x00000001
        /*0034*/ 	.byte	0x70, 0x09, 0x00, 0x00, 0x01, 0x00, 0x00, 0x00, 0x80, 0x09, 0x00, 0x00, 0x01, 0x00, 0x00, 0x00
        /* <DEDUP_REMOVED lines=716> */
        /*2d04*/ 	.byte	0xa0, 0xb8, 0x01, 0x00, 0x01, 0x00, 0x00, 0x00, 0xc0, 0xb8, 0x01, 0x00


	//----- nvinfo : EIATTR_MERCURY_ISA_VERSION
	.align		4
.L_27:
        /*2d10*/ 	.byte	0x03, 0x5f
        /*2d12*/ 	.short	0x0101


	//----- nvinfo : EIATTR_INT_WARP_WIDE_INSTR_OFFSETS
	.align		4
        /*2d14*/ 	.byte	0x04, 0x31
        /*2d16*/ 	.short	(.L_29 - .L_28)


	//   ....[0]....
.L_28:
        /*2d18*/ 	.word	0x00000530


	//   ....[1]....
        /*2d1c*/ 	.word	0x000005e0


	//   ....[2]....
        /*2d20*/ 	.word	0x000006c0


	//----- nvinfo : EIATTR_COOP_GROUP_MASK_REGIDS
	.align		4
.L_29:
        /*2d24*/ 	.byte	0x04, 0x29
        /*2d26*/ 	.short	(.L_31 - .L_30)


	//   ....[0]....
.L_30:
        /*2d28*/ 	.word	0xffffffff


	//   ....[1]....
        /*2d2c*/ 	.word	0xffffffff


	//   ....[2]....
        /*2d30*/ 	.word	0xffffffff


	//   ....[3]....
        /*2d34*/ 	.word	0xffffffff


	//   ....[4]....
        /*2d38*/ 	.word	0xffffffff


	//   ....[5]....
        /*2d3c*/ 	.word	0xffffffff


	//----- nvinfo : EIATTR_COOP_GROUP_INSTR_OFFSETS
	.align		4
.L_31:
        /*2d40*/ 	.byte	0x04, 0x28
        /*2d42*/ 	.short	(.L_33 - .L_32)


	//   ....[0]....
.L_32:
        /*2d44*/ 	.word	0x00000070


	//   ....[1]....
        /*2d48*/ 	.word	0x00000080


	//   ....[2]....
        /*2d4c*/ 	.word	0x000001a0


	//   ....[3]....
        /*2d50*/ 	.word	0x000003a0


	//   ....[4]....
        /*2d54*/ 	.word	0x000007b0


	//   ....[5]....
        /*2d58*/ 	.word	0x00001380


	//----- nvinfo : EIATTR_REG_RECONFIG
	.align		4
.L_33:
        /*2d5c*/ 	.byte	0x01, 0x54
	.zero		2


	//----- nvinfo : EIATTR_SYSCALL_OFFSETS
	.align		4
        /*2d60*/ 	.byte	0x04, 0x46
        /*2d62*/ 	.short	(.L_35 - .L_34)


	//   ....[0]....
.L_34:
        /*2d64*/ 	.word	0x00001530


	//----- nvinfo : EIATTR_MBARRIER_INSTR_OFFSETS
	.align		4
.L_35:
        /*2d68*/ 	.byte	0x04, 0x39
        /*2d6a*/ 	.short	(.L_37 - .L_36)


	//   ....[0]....
.L_36:
        /*2d6c*/ 	.word	0x00000320
        /*2d70*/ 	.word	0x000000ff
        /*2d74*/ 	.word	0x00000000
        /*2d78*/ 	.short	0x0100
        /*2d7a*/ 	.byte	0x08
	.zero		1


	//   ....[1]....
        /*2d7c*/ 	.word	0x00000330
        /*2d80*/ 	.word	0x000000ff
        /*2d84*/ 	.word	0x00000018
        /*2d88*/ 	.short	0x0100
        /*2d8a*/ 	.byte	0x08
	.zero		1


	//   ....[2]....
        /*2d8c*/ 	.word	0x00000340
        /*2d90*/ 	.word	0x000000ff
        /*2d94*/ 	.word	0x00000008
        /*2d98*/ 	.short	0x0100
        /*2d9a*/ 	.byte	0x08
	.zero		1


	//   ....[3]....
        /*2d9c*/ 	.word	0x00000350
        /*2da0*/ 	.word	0x000000ff
        /*2da4*/ 	.word	0x00000020
        /*2da8*/ 	.short	0x0100
        /*2daa*/ 	.byte	0x08
	.zero		1


	//   ....[4]....
        /*2dac*/ 	.word	0x00000360
        /*2db0*/ 	.word	0x000000ff
        /*2db4*/ 	.word	0x00000010
        /*2db8*/ 	.short	0x0100
        /*2dba*/ 	.byte	0x08
	.zero		1


	//   ....[5]....
        /*2dbc*/ 	.word	0x00000370
        /*2dc0*/ 	.word	0x000000ff
        /*2dc4*/ 	.word	0x00000028
        /*2dc8*/ 	.short	0x0100
        /*2dca*/ 	.byte	0x08
	.zero		1


	//   ....[6]....
        /*2dcc*/ 	.word	0x00000730
        /*2dd0*/ 	.word	0x000000ff
        /*2dd4*/ 	.word	0x00000040
        /*2dd8*/ 	.short	0x0100
        /*2dda*/ 	.byte	0x07
	.zero		1


	//   ....[7]....
        /*2ddc*/ 	.word	0x00000760
        /*2de0*/ 	.word	0x000000ff
        /*2de4*/ 	.word	0x00000048
        /*2de8*/ 	.short	0x0100
        /*2dea*/ 	.byte	0x07
	.zero		1


	//   ....[8]....
        /*2dec*/ 	.word	0x00001610
        /*2df0*/ 	.word	0x00000004
        /*2df4*/ 	.word	0x00000000
        /*2df8*/ 	.short	0x010a
        /*2dfa*/ 	.byte	0x3f
	.zero		1


	//   ....[9]....
        /*2dfc*/ 	.word	0x00001650
        /*2e00*/ 	.word	0x00000004
        /*2e04*/ 	.word	0x00000000
        /*2e08*/ 	.short	0x010a
        /*2e0a*/ 	.byte	0x3f
	.zero		1


	//   ....[10]....
        /*2e0c*/ 	.word	0x00004ca0
        /*2e10*/ 	.word	0x00000004
        /*2e14*/ 	.word	0x00000000
        /*2e18*/ 	.short	0x010a
        /*2e1a*/ 	.byte	0x3f
	.zero		1


	//   ....[11]....
        /*2e1c*/ 	.word	0x00004ce0
        /*2e20*/ 	.word	0x00000004
        /*2e24*/ 	.word	0x00000000
        /*2e28*/ 	.short	0x010a
        /*2e2a*/ 	.byte	0x3f
	.zero		1


	//   ....[12]....
        /*2e2c*/ 	.word	0x00008dd0
        /*2e30*/ 	.word	0x00000004
        /*2e34*/ 	.word	0x00000000
        /*2e38*/ 	.short	0x0101
        /*2e3a*/ 	.byte	0x3f
	.zero		1


	//   ....[13]....
        /*2e3c*/ 	.word	0x00008ff0
        /*2e40*/ 	.word	0x00000000
        /*2e44*/ 	.word	0x00000000
        /*2e48*/ 	.short	0x0101
        /*2e4a*/ 	.byte	0x3f
	.zero		1


	//   ....[14]....
        /*2e4c*/ 	.word	0x0001b420
        /*2e50*/ 	.word	0x00000008
        /*2e54*/ 	.word	0x00000018
        /*2e58*/ 	.short	0x010a
        /*2e5a*/ 	.byte	0x3f
	.zero		1


	//   ....[15]....
        /*2e5c*/ 	.word	0x0001b7c0
        /*2e60*/ 	.word	0x00000003
        /*2e64*/ 	.word	0x00000048
        /*2e68*/ 	.short	0x0101
        /*2e6a*/ 	.byte	0x3f
	.zero		1


	//   ....[16]....
        /*2e6c*/ 	.word	0x0001bfc0
        /*2e70*/ 	.word	0x00000005
        /*2e74*/ 	.word	0x00000000
        /*2e78*/ 	.short	0x010a
        /*2e7a*/ 	.byte	0x3f
	.zero		1


	//   ....[17]....
        /*2e7c*/ 	.word	0x0001c050
        /*2e80*/ 	.word	0x00000005
        /*2e84*/ 	.word	0x00000000
        /*2e88*/ 	.short	0x010a
        /*2e8a*/ 	.byte	0x3f
	.zero		1


	//   ....[18]....
        /*2e8c*/ 	.word	0x0001c0e0
        /*2e90*/ 	.word	0x00000003
        /*2e94*/ 	.word	0x00000000
        /*2e98*/ 	.short	0x010a
        /*2e9a*/ 	.byte	0x3f
	.zero		1


	//   ....[19]....
        /*2e9c*/ 	.word	0x0001c140
        /*2ea0*/ 	.word	0x00000004
        /*2ea4*/ 	.word	0x00000000
        /*2ea8*/ 	.short	0x010a
        /*2eaa*/ 	.byte	0x3f
	.zero		1


	//   ....[20]....
        /*2eac*/ 	.word	0x0001c190
        /*2eb0*/ 	.word	0x00000004
        /*2eb4*/ 	.word	0x00000000
        /*2eb8*/ 	.short	0x010a
        /*2eba*/ 	.byte	0x3f
	.zero		1


	//   ....[21]....
        /*2ebc*/ 	.word	0x0001c260
        /*2ec0*/ 	.word	0x00000008
        /*2ec4*/ 	.word	0x00000018
        /*2ec8*/ 	.short	0x010a
        /*2eca*/ 	.byte	0x3f
	.zero		1


	//   ....[22]....
        /*2ecc*/ 	.word	0x0001c330
        /*2ed0*/ 	.word	0x00000005
        /*2ed4*/ 	.word	0x00000000
        /*2ed8*/ 	.short	0x010a
        /*2eda*/ 	.byte	0x3f
	.zero		1


	//   ....[23]....
        /*2edc*/ 	.word	0x0001c380
        /*2ee0*/ 	.word	0x00000005
        /*2ee4*/ 	.word	0x00000000
        /*2ee8*/ 	.short	0x010a
        /*2eea*/ 	.byte	0x3f
	.zero		1


	//----- nvinfo : EIATTR_NUM_MBARRIERS
	.align		4
.L_37:
        /*2eec*/ 	.byte	0x03, 0x38
        /*2eee*/ 	.short	0x0008


	//----- nvinfo : EIATTR_EXIT_INSTR_OFFSETS
	.align		4
        /*2ef0*/ 	.byte	0x04, 0x1c
        /*2ef2*/ 	.short	(.L_39 - .L_38)


	//   ....[0]....
.L_38:
        /*2ef4*/ 	.word	0x00000a10


	//   ....[1]....
        /*2ef8*/ 	.word	0x000012a0


	//   ....[2]....
        /*2efc*/ 	.word	0x0001aa80


	//   ....[3]....
        /*2f00*/ 	.word	0x0001b0a0


	//   ....[4]....
        /*2f04*/ 	.word	0x0001c130


	//----- nvinfo : EIATTR_MAX_THREADS
	.align		4
.L_39:
        /*2f08*/ 	.byte	0x04, 0x05
        /*2f0a*/ 	.short	(.L_41 - .L_40)
.L_40:
        /*2f0c*/ 	.word	0x00000180
        /*2f10*/ 	.word	0x00000001
        /*2f14*/ 	.word	0x00000001


	//----- nvinfo : EIATTR_CRS_STACK_SIZE
	.align		4
.L_41:
        /*2f18*/ 	.byte	0x04, 0x1e
        /*2f1a*/ 	.short	(.L_43 - .L_42)
.L_42:
        /*2f1c*/ 	.word	0x00000000


	//----- nvinfo : EIATTR_CBANK_PARAM_SIZE
	.align		4
.L_43:
        /*2f20*/ 	.byte	0x03, 0x19
        /*2f22*/ 	.short	0x0470


	//----- nvinfo : EIATTR_PARAM_CBANK
	.align		4
        /*2f24*/ 	.byte	0x04, 0x0a
        /*2f26*/ 	.short	(.L_45 - .L_44)
	.align		4
.L_44:
        /*2f28*/ 	.word	index@(.nv.constant0._ZN7cutlass13device_kernelINS_4gemm6kernel13GemmUniversalIN4cute5tupleIJiiiiEEENS1_10collective13CollectiveMmaINS1_34MainloopSm90TmaGmmaWarpSpecializedILi3ENS5_IJNS4_1CILi1EEENSA_ILi8EEESB_EEENS1_35KernelTmaWarpSpecializedCooperativeEEENS5_IJNSA_ILi256EEESG_NSA_ILi64EEEEEENS_6half_tENS5_IJlSB_lEEESJ_SK_NS4_8TiledMMAINS4_8MMA_AtomIJNS4_4SM904GMMA26MMA_64x256x16_F32F16F16_SSILNSO_5MajorE0ELSQ_0ELNSO_7ScaleInE1ELSR_1EEEEEENS4_6LayoutINS5_IJNSA_ILi2EEESB_SB_EEENS5_IJSB_NSA_ILi0EEESX_EEEEENS5_IJNS4_10UnderscoreES10_S10_EEEEENS4_23SM90_TMA_LOAD_MULTICASTENS4_14ComposedLayoutINS4_7SwizzleILi3ELi4ELi3EEENS4_18smem_ptr_flag_bitsILi16EEENSU_INS5_IJSC_SH_EEENS5_IJSH_SB_EEEEEEEvNS4_8identityENS4_13SM90_TMA_LOADES1C_vS1D_EENS_8epilogue10collective6detail29Sm90TmaWarpSpecializedAdapterINS1H_15DefaultEpilogueISJ_SK_SK_NS1G_6thread17LinearCombinationISJ_Li1EffLNS1L_9ScaleType4KindE0ELNS_15FloatRoundStyleE2ESJ_EENS1_15EpilogueDefaultEEEEEvvEEEEvNT_6ParamsE)
        /*2f2c*/ 	.short	0x0210
        /*2f2e*/ 	.short	0x0470


	//----- nvinfo : EIATTR_SW_WAR
	.align		4
.L_45:
        /*2f30*/ 	.byte	0x04, 0x36
        /*2f32*/ 	.short	(.L_47 - .L_46)
.L_46:
        /*2f34*/ 	.word	0x00000008
.L_47:


//--------------------- .nv.callgraph             --------------------------
	.section	.nv.callgraph,"",@"SHT_CUDA_CALLGRAPH"
	.align	4
	.sectionentsize	8
	.align		4
        /*0000*/ 	.word	0x00000000
	.align		4
        /*0004*/ 	.word	0xffffffff
	.align		4
        /*0008*/ 	.word	index@(_ZN7cutlass13device_kernelINS_4gemm6kernel13GemmUniversalIN4cute5tupleIJiiiiEEENS1_10collective13CollectiveMmaINS1_34MainloopSm90TmaGmmaWarpSpecializedILi3ENS5_IJNS4_1CILi1EEENSA_ILi8EEESB_EEENS1_35KernelTmaWarpSpecializedCooperativeEEENS5_IJNSA_ILi256EEESG_NSA_ILi64EEEEEENS_6half_tENS5_IJlSB_lEEESJ_SK_NS4_8TiledMMAINS4_8MMA_AtomIJNS4_4SM904GMMA26MMA_64x256x16_F32F16F16_SSILNSO_5MajorE0ELSQ_0ELNSO_7ScaleInE1ELSR_1EEEEEENS4_6LayoutINS5_IJNSA_ILi2EEESB_SB_EEENS5_IJSB_NSA_ILi0EEESX_EEEEENS5_IJNS4_10UnderscoreES10_S10_EEEEENS4_23SM90_TMA_LOAD_MULTICASTENS4_14ComposedLayoutINS4_7SwizzleILi3ELi4ELi3EEENS4_18smem_ptr_flag_bitsILi16EEENSU_INS5_IJSC_SH_EEENS5_IJSH_SB_EEEEEEEvNS4_8identityENS4_13SM90_TMA_LOADES1C_vS1D_EENS_8epilogue10collective6detail29Sm90TmaWarpSpecializedAdapterINS1H_15DefaultEpilogueISJ_SK_SK_NS1G_6thread17LinearCombinationISJ_Li1EffLNS1L_9ScaleType4KindE0ELNS_15FloatRoundStyleE2ESJ_EENS1_15EpilogueDefaultEEEEEvvEEEEvNT_6ParamsE)
	.align		4
        /*000c*/ 	.word	index@(__assertfail)
	.align		4
        /*0010*/ 	.word	0x00000000
	.align		4
        /*0014*/ 	.word	0xfffffffe
	.align		4
        /*0018*/ 	.word	0x00000000
	.align		4
        /*001c*/ 	.word	0xfffffffd
	.align		4
        /*0020*/ 	.word	0x00000000
	.align		4
        /*0024*/ 	.word	0xfffffffc


//--------------------- .nv.constant4             --------------------------
	.section	.nv.constant4,"a",@progbits
	.align	8
	.align		8
.nv.constant4:
        /*0000*/ 	.dword	__assertfail
	.align		8
        /*0008*/ 	.dword	__unnamed_1
	.align		8
        /*0010*/ 	.dword	_ZN40_INTERNAL_1e9ccf8f_4_k_cu_b197a455_268414cuda3std3__45__cpo5beginE
	.align		8
        /*0018*/ 	.dword	_ZN40_INTERNAL_1e9ccf8f_4_k_cu_b197a455_268414cuda3std3__45__cpo3endE
	.align		8
        /*0020*/ 	.dword	_ZN40_INTERNAL_1e9ccf8f_4_k_cu_b197a455_268414cuda3std3__45__cpo6cbeginE
	.align		8
        /*0028*/ 	.dword	_ZN40_INTERNAL_1e9ccf8f_4_k_cu_b197a455_268414cuda3std3__45__cpo4cendE
	.align		8
        /*0030*/ 	.dword	_ZN40_INTERNAL_1e9ccf8f_4_k_cu_b197a455_268414cuda3std3__442_GLOBAL__N__1e9ccf8f_4_k_cu_b197a455_268416ignoreE
	.align		8
        /*0038*/ 	.dword	_ZN40_INTERNAL_1e9ccf8f_4_k_cu_b197a455_268414cuda3std3__419piecewise_constructE
	.align		8
        /*0040*/ 	.dword	_ZN40_INTERNAL_1e9ccf8f_4_k_cu_b197a455_268414cuda3std3__48in_placeE
	.align		8
        /*0048*/ 	.dword	_ZN40_INTERNAL_1e9ccf8f_4_k_cu_b197a455_268414cuda3std6ranges3__45__cpo4swapE
	.align		8
        /*0050*/ 	.dword	_ZN40_INTERNAL_1e9ccf8f_4_k_cu_b197a455_268414cuda3std6ranges3__45__cpo9iter_moveE
	.align		8
        /*0058*/ 	.dword	_ZN40_INTERNAL_1e9ccf8f_4_k_cu_b197a455_268414cute7productE
	.align		8
        /*0060*/ 	.dword	_ZN40_INTERNAL_1e9ccf8f_4_k_cu_b197a455_268414cute1_E
	.align		8
        /*0068*/ 	.dword	$str$22
	.align		8
        /*0070*/ 	.dword	$str$23


//--------------------- .text._ZN7cutlass13device_kernelINS_4gemm6kernel13GemmUniversalIN4cute5tupleIJiiiiEEENS1_10collective13CollectiveMmaINS1_34MainloopSm90TmaGmmaWarpSpecializedILi3ENS5_IJNS4_1CILi1EEENSA_ILi8EEESB_EEENS1_35KernelTmaWarpSpecializedCooperativeEEENS5_IJNSA_ILi256EEESG_NSA_ILi64EEEEEENS_6half_tENS5_IJlSB_lEEESJ_SK_NS4_8TiledMMAINS4_8MMA_AtomIJNS4_4SM904GMMA26MMA_64x256x16_F32F16F16_SSILNSO_5MajorE0ELSQ_0ELNSO_7ScaleInE1ELSR_1EEEEEENS4_6LayoutINS5_IJNSA_ILi2EEESB_SB_EEENS5_IJSB_NSA_ILi0EEESX_EEEEENS5_IJNS4_10UnderscoreES10_S10_EEEEENS4_23SM90_TMA_LOAD_MULTICASTENS4_14ComposedLayoutINS4_7SwizzleILi3ELi4ELi3EEENS4_18smem_ptr_flag_bitsILi16EEENSU_INS5_IJSC_SH_EEENS5_IJSH_SB_EEEEEEEvNS4_8identityENS4_13SM90_TMA_LOADES1C_vS1D_EENS_8epilogue10collective6detail29Sm90TmaWarpSpecializedAdapterINS1H_15DefaultEpilogueISJ_SK_SK_NS1G_6thread17LinearCombinationISJ_Li1EffLNS1L_9ScaleType4KindE0ELNS_15FloatRoundStyleE2ESJ_EENS1_15EpilogueDefaultEEEEEvvEEEEvNT_6ParamsE --------------------------
	.section	.text._ZN7cutlass13device_kernelINS_4gemm6kernel13GemmUniversalIN4cute5tupleIJiiiiEEENS1_10collective13CollectiveMmaINS1_34MainloopSm90TmaGmmaWarpSpecializedILi3ENS5_IJNS4_1CILi1EEENSA_ILi8EEESB_EEENS1_35KernelTmaWarpSpecializedCooperativeEEENS5_IJNSA_ILi256EEESG_NSA_ILi64EEEEEENS_6half_tENS5_IJlSB_lEEESJ_SK_NS4_8TiledMMAINS4_8MMA_AtomIJNS4_4SM904GMMA26MMA_64x256x16_F32F16F16_SSILNSO_5MajorE0ELSQ_0ELNSO_7ScaleInE1ELSR_1EEEEEENS4_6LayoutINS5_IJNSA_ILi2EEESB_SB_EEENS5_IJSB_NSA_ILi0EEESX_EEEEENS5_IJNS4_10UnderscoreES10_S10_EEEEENS4_23SM90_TMA_LOAD_MULTICASTENS4_14ComposedLayoutINS4_7SwizzleILi3ELi4ELi3EEENS4_18smem_ptr_flag_bitsILi16EEENSU_INS5_IJSC_SH_EEENS5_IJSH_SB_EEEEEEEvNS4_8identityENS4_13SM90_TMA_LOADES1C_vS1D_EENS_8epilogue10collective6detail29Sm90TmaWarpSpecializedAdapterINS1H_15DefaultEpilogueISJ_SK_SK_NS1G_6thread17LinearCombinationISJ_Li1EffLNS1L_9ScaleType4KindE0ELNS_15FloatRoundStyleE2ESJ_EENS1_15EpilogueDefaultEEEEEvvEEEEvNT_6ParamsE,"ax",@progbits
	.align	128
.text._ZN7cutlass13device_kernelINS_4gemm6kernel13GemmUniversalIN4cute5tupleIJiiiiEEENS1_10collective13CollectiveMmaINS1_34MainloopSm90TmaGmmaWarpSpecializedILi3ENS5_IJNS4_1CILi1EEENSA_ILi8EEESB_EEENS1_35KernelTmaWarpSpecializedCooperativeEEENS5_IJNSA_ILi256EEESG_NSA_ILi64EEEEEENS_6half_tENS5_IJlSB_lEEESJ_SK_NS4_8TiledMMAINS4_8MMA_AtomIJNS4_4SM904GMMA26MMA_64x256x16_F32F16F16_SSILNSO_5MajorE0ELSQ_0ELNSO_7ScaleInE1ELSR_1EEEEEENS4_6LayoutINS5_IJNSA_ILi2EEESB_SB_EEENS5_IJSB_NSA_ILi0EEESX_EEEEENS5_IJNS4_10UnderscoreES10_S10_EEEEENS4_23SM90_TMA_LOAD_MULTICASTENS4_14ComposedLayoutINS4_7SwizzleILi3ELi4ELi3EEENS4_18smem_ptr_flag_bitsILi16EEENSU_INS5_IJSC_SH_EEENS5_IJSH_SB_EEEEEEEvNS4_8identityENS4_13SM90_TMA_LOADES1C_vS1D_EENS_8epilogue10collective6detail29Sm90TmaWarpSpecializedAdapterINS1H_15DefaultEpilogueISJ_SK_SK_NS1G_6thread17LinearCombinationISJ_Li1EffLNS1L_9ScaleType4KindE0ELNS_15FloatRoundStyleE2ESJ_EENS1_15EpilogueDefaultEEEEEvvEEEEvNT_6ParamsE:
        .type           _ZN7cutlass13device_kernelINS_4gemm6kernel13GemmUniversalIN4cute5tupleIJiiiiEEENS1_10collective13CollectiveMmaINS1_34MainloopSm90TmaGmmaWarpSpecializedILi3ENS5_IJNS4_1CILi1EEENSA_ILi8EEESB_EEENS1_35KernelTmaWarpSpecializedCooperativeEEENS5_IJNSA_ILi256EEESG_NSA_ILi64EEEEEENS_6half_tENS5_IJlSB_lEEESJ_SK_NS4_8TiledMMAINS4_8MMA_AtomIJNS4_4SM904GMMA26MMA_64x256x16_F32F16F16_SSILNSO_5MajorE0ELSQ_0ELNSO_7ScaleInE1ELSR_1EEEEEENS4_6LayoutINS5_IJNSA_ILi2EEESB_SB_EEENS5_IJSB_NSA_ILi0EEESX_EEEEENS5_IJNS4_10UnderscoreES10_S10_EEEEENS4_23SM90_TMA_LOAD_MULTICASTENS4_14ComposedLayoutINS4_7SwizzleILi3ELi4ELi3EEENS4_18smem_ptr_flag_bitsILi16EEENSU_INS5_IJSC_SH_EEENS5_IJSH_SB_EEEEEEEvNS4_8identityENS4_13SM90_TMA_LOADES1C_vS1D_EENS_8epilogue10collective6detail29Sm90TmaWarpSpecializedAdapterINS1H_15DefaultEpilogueISJ_SK_SK_NS1G_6thread17LinearCombinationISJ_Li1EffLNS1L_9ScaleType4KindE0ELNS_15FloatRoundStyleE2ESJ_EENS1_15EpilogueDefaultEEEEEvvEEEEvNT_6ParamsE,@function
        .size           _ZN7cutlass13device_kernelINS_4gemm6kernel13GemmUniversalIN4cute5tupleIJiiiiEEENS1_10collective13CollectiveMmaINS1_34MainloopSm90TmaGmmaWarpSpecializedILi3ENS5_IJNS4_1CILi1EEENSA_ILi8EEESB_EEENS1_35KernelTmaWarpSpecializedCooperativeEEENS5_IJNSA_ILi256EEESG_NSA_ILi64EEEEEENS_6half_tENS5_IJlSB_lEEESJ_SK_NS4_8TiledMMAINS4_8MMA_AtomIJNS4_4SM904GMMA26MMA_64x256x16_F32F16F16_SSILNSO_5MajorE0ELSQ_0ELNSO_7ScaleInE1ELSR_1EEEEEENS4_6LayoutINS5_IJNSA_ILi2EEESB_SB_EEENS5_IJSB_NSA_ILi0EEESX_EEEEENS5_IJNS4_10UnderscoreES10_S10_EEEEENS4_23SM90_TMA_LOAD_MULTICASTENS4_14ComposedLayoutINS4_7SwizzleILi3ELi4ELi3EEENS4_18smem_ptr_flag_bitsILi16EEENSU_INS5_IJSC_SH_EEENS5_IJSH_SB_EEEEEEEvNS4_8identityENS4_13SM90_TMA_LOADES1C_vS1D_EENS_8epilogue10collective6detail29Sm90TmaWarpSpecializedAdapterINS1H_15DefaultEpilogueISJ_SK_SK_NS1G_6thread17LinearCombinationISJ_Li1EffLNS1L_9ScaleType4KindE0ELNS_15FloatRoundStyleE2ESJ_EENS1_15EpilogueDefaultEEEEEvvEEEEvNT_6ParamsE,(.L_x_579 - _ZN7cutlass13device_kernelINS_4gemm6kernel13GemmUniversalIN4cute5tupleIJiiiiEEENS1_10collective13CollectiveMmaINS1_34MainloopSm90TmaGmmaWarpSpecializedILi3ENS5_IJNS4_1CILi1EEENSA_ILi8EEESB_EEENS1_35KernelTmaWarpSpecializedCooperativeEEENS5_IJNSA_ILi256EEESG_NSA_ILi64EEEEEENS_6half_tENS5_IJlSB_lEEESJ_SK_NS4_8TiledMMAINS4_8MMA_AtomIJNS4_4SM904GMMA26MMA_64x256x16_F32F16F16_SSILNSO_5MajorE0ELSQ_0ELNSO_7ScaleInE1ELSR_1EEEEEENS4_6LayoutINS5_IJNSA_ILi2EEESB_SB_EEENS5_IJSB_NSA_ILi0EEESX_EEEEENS5_IJNS4_10UnderscoreES10_S10_EEEEENS4_23SM90_TMA_LOAD_MULTICASTENS4_14ComposedLayoutINS4_7SwizzleILi3ELi4ELi3EEENS4_18smem_ptr_flag_bitsILi16EEENSU_INS5_IJSC_SH_EEENS5_IJSH_SB_EEEEEEEvNS4_8identityENS4_13SM90_TMA_LOADES1C_vS1D_EENS_8epilogue10collective6detail29Sm90TmaWarpSpecializedAdapterINS1H_15DefaultEpilogueISJ_SK_SK_NS1G_6thread17LinearCombinationISJ_Li1EffLNS1L_9ScaleType4KindE0ELNS_15FloatRoundStyleE2ESJ_EENS1_15EpilogueDefaultEEEEEvvEEEEvNT_6ParamsE)
        .other          _ZN7cutlass13device_kernelINS_4gemm6kernel13GemmUniversalIN4cute5tupleIJiiiiEEENS1_10collective13CollectiveMmaINS1_34MainloopSm90TmaGmmaWarpSpecializedILi3ENS5_IJNS4_1CILi1EEENSA_ILi8EEESB_EEENS1_35KernelTmaWarpSpecializedCooperativeEEENS5_IJNSA_ILi256EEESG_NSA_ILi64EEEEEENS_6half_tENS5_IJlSB_lEEESJ_SK_NS4_8TiledMMAINS4_8MMA_AtomIJNS4_4SM904GMMA26MMA_64x256x16_F32F16F16_SSILNSO_5MajorE0ELSQ_0ELNSO_7ScaleInE1ELSR_1EEEEEENS4_6LayoutINS5_IJNSA_ILi2EEESB_SB_EEENS5_IJSB_NSA_ILi0EEESX_EEEEENS5_IJNS4_10UnderscoreES10_S10_EEEEENS4_23SM90_TMA_LOAD_MULTICASTENS4_14ComposedLayoutINS4_7SwizzleILi3ELi4ELi3EEENS4_18smem_ptr_flag_bitsILi16EEENSU_INS5_IJSC_SH_EEENS5_IJSH_SB_EEEEEEEvNS4_8identityENS4_13SM90_TMA_LOADES1C_vS1D_EENS_8epilogue10collective6detail29Sm90TmaWarpSpecializedAdapterINS1H_15DefaultEpilogueISJ_SK_SK_NS1G_6thread17LinearCombinationISJ_Li1EffLNS1L_9ScaleType4KindE0ELNS_15FloatRoundStyleE2ESJ_EENS1_15EpilogueDefaultEEEEEvvEEEEvNT_6ParamsE,@"STO_CUDA_ENTRY STV_DEFAULT"
_ZN7cutlass13device_kernelINS_4gemm6kernel13GemmUniversalIN4cute5tupleIJiiiiEEENS1_10collective13CollectiveMmaINS1_34MainloopSm90TmaGmmaWarpSpecializedILi3ENS5_IJNS4_1CILi1EEENSA_ILi8EEESB_EEENS1_35KernelTmaWarpSpecializedCooperativeEEENS5_IJNSA_ILi256EEESG_NSA_ILi64EEEEEENS_6half_tENS5_IJlSB_lEEESJ_SK_NS4_8TiledMMAINS4_8MMA_AtomIJNS4_4SM904GMMA26MMA_64x256x16_F32F16F16_SSILNSO_5MajorE0ELSQ_0ELNSO_7ScaleInE1ELSR_1EEEEEENS4_6LayoutINS5_IJNSA_ILi2EEESB_SB_EEENS5_IJSB_NSA_ILi0EEESX_EEEEENS5_IJNS4_10UnderscoreES10_S10_EEEEENS4_23SM90_TMA_LOAD_MULTICASTENS4_14ComposedLayoutINS4_7SwizzleILi3ELi4ELi3EEENS4_18smem_ptr_flag_bitsILi16EEENSU_INS5_IJSC_SH_EEENS5_IJSH_SB_EEEEEEEvNS4_8identityENS4_13SM90_TMA_LOADES1C_vS1D_EENS_8epilogue10collective6detail29Sm90TmaWarpSpecializedAdapterINS1H_15DefaultEpilogueISJ_SK_SK_NS1G_6thread17LinearCombinationISJ_Li1EffLNS1L_9ScaleType4KindE0ELNS_15FloatRoundStyleE2ESJ_EENS1_15EpilogueDefaultEEEEEvvEEEEvNT_6ParamsE:
[----:B------:R-:W0:Y:S02]  /*0000*/  LDC R1, c[0x0][0x28] ;  /* 0x00000a00ff017b82 */ /* 0x000e240000000800 */
[----:B0-----:R-:W-:Y:S01]  /*0010*/  VIADD R1, R1, 0xfffff878 ;  /* 0xfffff87801017836 */ /* 0x001fe20000000000 */
[----:B------:R-:W0:Y:S01]  /*0020*/  S2R R5, SR_TID.X ;  /* 0x0000000000057919 */ /* 0x000e220000002100 */
[----:B------:R-:W-:Y:S01]  /*0030*/  ELECT P0, URZ, PT ;  /* 0x00000000003f782f */ /* 0x000fe20003800000 */
[----:B------:R-:W-:Y:S01]  /*0040*/  BSSY B0, `(.L_x_0) ;  /* 0x0000015000007945 */ /* 0x000fe20003800000 */
[--C-:B0-----:R-:W-:Y:S02]  /*0050*/  SHF.R.U32.HI R0, RZ, 0x5, R5.reuse ;  /* 0x00000005ff007819 */ /* 0x101fe40000011605 */
[----:B------:R-:W-:-:S03]  /*0060*/  SHF.R.U32.HI R2, RZ, 0x7, R5 ;  /* 0x00000007ff027819 */ /* 0x000fc60000011605 */
[----:B------:R-:W0:Y:S04]  /*0070*/  SHFL.IDX PT, R3, R0, RZ, 0x1f ;  /* 0x00001fff00037589 */ /* 0x000e2800000e0000 */
[----:B------:R-:W1:Y:S01]  /*0080*/  SHFL.IDX PT, R2, R2, RZ, 0x1f ;  /* 0x00001fff02027589 */ /* 0x000e6200000e0000 */
[----:B0-----:R-:W-:Y:S02]  /*0090*/  R2UR UR9, R3 ;  /* 0x00000000030972ca */ /* 0x001fe400000e0000 */
[----:B-1----:R-:W-:-:S11]  /*00a0*/  R2UR UR5, R2 ;  /* 0x00000000020572ca */ /* 0x002fd600000e0000 */
[----:B------:R-:W-:Y:S02]  /*00b0*/  USHF.R.S32.HI UR4, URZ, 0x1f, UR9 ;  /* 0x0000001f3f047899 */ /* 0x000fe40008011409 */
[----:B------:R-:W-:Y:S02]  /*00c0*/  ISETP.NE.OR P0, PT, RZ, UR9, !P0 ;  /* 0x00000009ff007c0c */ /* 0x000fe4000c705670 */
[----:B------:R-:W-:-:S04]  /*00d0*/  ULEA.HI UR4, UR4, UR9, URZ, 0x2 ;  /* 0x0000000904047291 */ /* 0x000fc8000f8f103f */
[----:B------:R-:W-:-:S04]  /*00e0*/  ULOP3.LUT UR4, UR4, 0xfffffffc, URZ, 0xc0, !UPT ;  /* 0xfffffffc04047892 */ /* 0x000fc8000f8ec03f */
[----:B------:R-:W-:-:S03]  /*00f0*/  UIADD3 UR9, UR9, -UR4, URZ ;  /* 0x8000000409097290 */ /* 0x000fc6000fffe03f */
[----:B------:R-:W-:Y:S09]  /*0100*/  @P0 BRA `(.L_x_1) ;  /* 0x0000000000200947 */ /* 0x000ff20003800000 */
[----:B------:R-:W-:Y:S02]  /*0110*/  ULDC.64 UR6, c[0x0][0x198] ;  /* 0x0000660000067ab9 */ /* 0x000fe40000000a00 */
[----:B------:R-:W-:Y:S02]  /*0120*/  UIADD3 UR10, UP0, UR6, 0xf0, URZ ;  /* 0x000000f0060a7890 */ /* 0x000fe4000ff1e03f */
[----:B------:R-:W-:Y:S02]  /*0130*/  UIADD3 UR6, UP1, UR6, 0x1f0, URZ ;  /* 0x000001f006067890 */ /* 0x000fe4000ff3e03f */
[----:B------:R-:W-:Y:S02]  /*0140*/  UIADD3.X UR11, URZ, UR7, URZ, UP0, !UPT ;  /* 0x000000073f0b7290 */ /* 0x000fe400087fe43f */
[----:B------:R-:W-:-:S07]  /*0150*/  UIADD3.X UR7, URZ, UR7, URZ, UP1, !UPT ;  /* 0x000000073f077290 */ /* 0x000fce0008ffe43f */
[----:B------:R0:W-:Y:S02]  /*0160*/  UTMACCTL.PF [UR10] ;  /* 0x000000000a0079b9 */ /* 0x0001e40008040000 */
[----:B------:R0:W-:Y:S02]  /*0170*/  UTMACCTL.PF [UR6] ;  /* 0x00000000060079b9 */ /* 0x0001e40008040000 */
[----:B0-----:R-:W-:Y:S01]  /*0180*/  NOP ;  /* 0x0000000000007918 */ /* 0x001fe20000000000 */
.L_x_1:
[----:B------:R-:W-:Y:S05]  /*0190*/  BSYNC B0 ;  /* 0x0000000000007941 */ /* 0x000fea0003800000 */
.L_x_0:
[----:B------:R-:W0:Y:S01]  /*01a0*/  SHFL.IDX PT, R2, R0, RZ, 0x1f ;  /* 0x00001fff00027589 */ /* 0x000e2200000e0000 */
[----:B------:R-:W-:Y:S01]  /*01b0*/  UISETP.NE.AND UP0, UPT, UR9, 0x3, UPT ;  /* 0x000000030900788c */ /* 0x000fe2000bf05270 */
[----:B------:R-:W-:Y:S01]  /*01c0*/  ISETP.NE.AND P2, PT, RZ, UR5, PT ;  /* 0x00000005ff007c0c */ /* 0x000fe2000bf45270 */
[----:B------:R-:W-:Y:S02]  /*01d0*/  UIADD3 UR16, UR5, -0x1, URZ ;  /* 0xffffffff05107890 */ /* 0x000fe4000fffe03f */
[----:B------:R-:W-:Y:S02]  /*01e0*/  UISETP.EQ.OR UP0, UPT, UR9, URZ, !UP0 ;  /* 0x0000003f0900728c */ /* 0x000fe4000c702670 */
[----:B------:R-:W-:Y:S02]  /*01f0*/  UISETP.GE.U32.AND UP1, UPT, UR16, 0x2, UPT ;  /* 0x000000021000788c */ /* 0x000fe4000bf26070 */
[----:B------:R-:W-:-:S04]  /*0200*/  UISETP.EQ.AND UP0, UPT, UR5, URZ, UP0 ;  /* 0x0000003f0500728c */ /* 0x000fc80008702270 */
[----:B------:R-:W-:-:S04]  /*0210*/  USEL UR40, URZ, 0x1, !UP0 ;  /* 0x000000013f287887 */ /* 0x000fc8000c000000 */
[----:B------:R-:W-:Y:S01]  /*0220*/  USEL UR40, UR40, 0x2, UP1 ;  /* 0x0000000228287887 */ /* 0x000fe20008800000 */
[----:B0-----:R-:W-:-:S13]  /*0230*/  ISETP.NE.AND P0, PT, R2, RZ, PT ;  /* 0x000000ff0200720c */ /* 0x001fda0003f05270 */
[----:B------:R-:W-:Y:S05]  /*0240*/  @P0 BRA `(.L_x_2) ;  /* 0x0000000000500947 */ /* 0x000fea0003800000 */
[----:B------:R-:W0:Y:S01]  /*0250*/  S2UR UR8, SR_CgaCtaId ;  /* 0x00000000000879c3 */ /* 0x000e220000008800 */
[----:B------:R-:W-:Y:S01]  /*0260*/  UMOV UR4, 0x400 ;  /* 0x0000040000047882 */ /* 0x000fe20000000000 */
[----:B------:R-:W-:Y:S01]  /*0270*/  UMOV UR5, 0x1 ;  /* 0x0000000100057882 */ /* 0x000fe20000000000 */
[----:B------:R-:W-:Y:S01]  /*0280*/  UMOV UR6, 0x10 ;  /* 0x0000001000067882 */ /* 0x000fe20000000000 */
[----:B------:R-:W-:Y:S01]  /*0290*/  ELECT P0, URZ, PT ;  /* 0x00000000003f782f */ /* 0x000fe20003800000 */
[----:B------:R-:W-:-:S04]  /*02a0*/  UIADD3 UR6, -UR6, 0x100000, URZ ;  /* 0x0010000006067890 */ /* 0x000fc8000fffe13f */
[----:B------:R-:W-:Y:S02]  /*02b0*/  USHF.L.U32 UR7, UR6, 0xb, URZ ;  /* 0x0000000b06077899 */ /* 0x000fe4000800063f */
[----:B------:R-:W-:Y:S02]  /*02c0*/  USHF.L.U32 UR6, UR6, 0x1, URZ ;  /* 0x0000000106067899 */ /* 0x000fe4000800063f */
[----:B0-----:R-:W-:Y:S02]  /*02d0*/  ULEA UR8, UR8, UR4, 0x18 ;  /* 0x0000000408087291 */ /* 0x001fe4000f8ec03f */
[----:B------:R-:W-:-:S04]  /*02e0*/  UIADD3 UR4, -UR5, 0x100000, URZ ;  /* 0x0010000005047890 */ /* 0x000fc8000fffe13f */
[----:B------:R-:W-:Y:S02]  /*02f0*/  USHF.L.U32 UR5, UR4, 0xb, URZ ;  /* 0x0000000b04057899 */ /* 0x000fe4000800063f */
[----:B------:R-:W-:Y:S01]  /*0300*/  USHF.L.U32 UR4, UR4, 0x1, URZ ;  /* 0x0000000104047899 */ /* 0x000fe2000800063f */
[----:B------:R-:W0:Y:S11]  /*0310*/  FENCE.VIEW.ASYNC.S ;  /* 0x00000000000073c6 */ /* 0x000e360000000000 */
[----:B0-----:R0:W1:Y:S01]  /*0320*/  SYNCS.EXCH.64 URZ, [UR8], UR4 ;  /* 0x00000004083f75b2 */ /* 0x0010620008000100 */
[----:B------:R0:W2:Y:S01]  /*0330*/  SYNCS.EXCH.64 URZ, [UR8+0x18], UR6 ;  /* 0x00001806083f75b2 */ /* 0x0000a20008000100 */
[----:B------:R0:W3:Y:S01]  /*0340*/  SYNCS.EXCH.64 URZ, [UR8+0x8], UR4 ;  /* 0x00000804083f75b2 */ /* 0x0000e20008000100 */
[----:B------:R0:W4:Y:S01]  /*0350*/  SYNCS.EXCH.64 URZ, [UR8+0x20], UR6 ;  /* 0x00002006083f75b2 */ /* 0x0001220008000100 */
[----:B------:R0:W0:Y:S01]  /*0360*/  SYNCS.EXCH.64 URZ, [UR8+0x10], UR4 ;  /* 0x00001004083f75b2 */ /* 0x0000220008000100 */
[----:B------:R0:W0:Y:S01]  /*0370*/  SYNCS.EXCH.64 URZ, [UR8+0x28], UR6 ;  /* 0x00002806083f75b2 */ /* 0x0000220008000100 */
[----:B------:R-:W-:Y:S01]  /*0380*/  NOP ;  /* 0x0000000000007918 */ /* 0x000fe20000000000 */
.L_x_2:
[----:B------:R-:W5:Y:S01]  /*0390*/  S2UR UR10, SR_CTAID.Y ;  /* 0x00000000000a79c3 */ /* 0x000f620000002600 */
[----:B------:R-:W1:Y:S01]  /*03a0*/  SHFL.IDX PT, R0, R0, RZ, 0x1f ;  /* 0x00001fff00007589 */ /* 0x000e6200000e0000 */
[----:B------:R-:W-:Y:S02]  /*03b0*/  SHF.R.S32.HI R3, RZ, 0x1f, R5 ;  /* 0x0000001fff037819 */ /* 0x000fe40000011405 */
[----:B------:R-:W-:Y:S02]  /*03c0*/  ELECT P0, URZ, PT ;  /* 0x00000000003f782f */ /* 0x000fe40003800000 */
[----:B------:R-:W-:Y:S01]  /*03d0*/  SHF.R.S32.HI R7, RZ, 0x1f, R2 ;  /* 0x0000001fff077819 */ /* 0x000fe20000011402 */
[----:B0-----:R-:W-:Y:S01]  /*03e0*/  ULDC UR4, c[0x0][0x154] ;  /* 0x0000550000047ab9 */ /* 0x001fe20000000800 */
[----:B------:R-:W-:Y:S01]  /*03f0*/  LEA.HI R3, R3, R5, RZ, 0x7 ;  /* 0x0000000503037211 */ /* 0x000fe200078f38ff */
[----:B------:R-:W-:Y:S01]  /*0400*/  ULDC UR11, c[0x0][0x148] ;  /* 0x00005200000b7ab9 */ /* 0x000fe20000000800 */
[----:B------:R-:W0:Y:S01]  /*0410*/  S2UR UR13, SR_CTAID.X ;  /* 0x00000000000d79c3 */ /* 0x000e220000002500 */
[----:B------:R-:W-:Y:S01]  /*0420*/  LEA.HI R7, R7, R2, RZ, 0x2 ;  /* 0x0000000207077211 */ /* 0x000fe200078f10ff */
[----:B------:R-:W-:Y:S01]  /*0430*/  NOP ;  /* 0x0000000000007918 */ /* 0x000fe20000000000 */
[----:B------:R-:W-:Y:S01]  /*0440*/  LOP3.LUT R3, R3, 0xffffff80, RZ, 0xc0, !PT ;  /* 0xffffff8003037812 */ /* 0x000fe200078ec0ff */
[----:B------:R-:W-:Y:S01]  /*0450*/  NOP ;  /* 0x0000000000007918 */ /* 0x000fe20000000000 */
[----:B------:R-:W-:-:S03]  /*0460*/  LOP3.LUT R7, R7, 0x3ffffffc, RZ, 0xc0, !PT ;  /* 0x3ffffffc07077812 */ /* 0x000fc600078ec0ff */
[----:B------:R-:W-:Y:S01]  /*0470*/  IMAD.IADD R3, R5, 0x1, -R3 ;  /* 0x0000000105037824 */ /* 0x000fe200078e0a03 */
[----:B------:R-:W-:Y:S02]  /*0480*/  IADD3 R2, R2, -R7, RZ ;  /* 0x8000000702027210 */ /* 0x000fe40007ffe0ff */
[----:B-----5:R-:W-:Y:S02]  /*0490*/  I2FP.F32.U32 R4, UR10 ;  /* 0x0000000a00047c45 */ /* 0x020fe40008201000 */
[----:B-1----:R-:W-:Y:S02]  /*04a0*/  ISETP.NE.OR P0, PT, R0, RZ, !P0 ;  /* 0x000000ff0000720c */ /* 0x002fe40004705670 */
[----:B------:R-:W-:Y:S01]  /*04b0*/  SHF.R.S32.HI R0, RZ, 0x1f, R3 ;  /* 0x0000001fff007819 */ /* 0x000fe20000011403 */
[----:B------:R-:W-:Y:S01]  /*04c0*/  FMUL R8, R4, UR4 ;  /* 0x0000000404087c20 */ /* 0x000fe20008400000 */
[----:B------:R-:W-:Y:S01]  /*04d0*/  ULDC UR4, c[0x0][0x150] ;  /* 0x0000540000047ab9 */ /* 0x000fe20000000800 */
[----:B0-----:R-:W-:-:S02]  /*04e0*/  I2FP.F32.U32 R4, UR13 ;  /* 0x0000000d00047c45 */ /* 0x001fc40008201000 */
[----:B------:R-:W-:Y:S02]  /*04f0*/  LEA.HI R0, R0, R3, RZ, 0x3 ;  /* 0x0000000300007211 */ /* 0x000fe400078f18ff */
[----:B------:R-:W0:Y:S01]  /*0500*/  F2I.U32.TRUNC.NTZ R8, R8 ;  /* 0x0000000800087305 */ /* 0x000e22000020f000 */
[----:B------:R-:W-:Y:S01]  /*0510*/  FMUL R6, R4, UR4 ;  /* 0x0000000404067c20 */ /* 0x000fe20008400000 */
[--C-:B------:R-:W-:Y:S02]  /*0520*/  SHF.R.S32.HI R4, RZ, 0x3, R0.reuse ;  /* 0x00000003ff047819 */ /* 0x100fe40000011400 */
[----:B------:R-:W-:Y:S01]  /*0530*/  VOTEU.ALL UP0, P0 ;  /* 0x00000000003f7886 */ /* 0x000fe20000000000 */
[----:B------:R-:W-:Y:S01]  /*0540*/  SHF.R.S32.HI R5, RZ, 0x1f, R0 ;  /* 0x0000001fff057819 */ /* 0x000fe20000011400 */
[----:B------:R-:W-:Y:S01]  /*0550*/  UMOV UR4, 0x20 ;  /* 0x0000002000047882 */ /* 0x000fe20000000000 */
[----:B------:R-:W1:Y:S01]  /*0560*/  LDC R0, c[0x0][0x140] ;  /* 0x00005000ff007b82 */ /* 0x000e620000000800 */
[----:B------:R-:W5:Y:S01]  /*0570*/  F2I.U32.TRUNC.NTZ R6, R6 ;  /* 0x0000000600067305 */ /* 0x000f62000020f000 */
[----:B------:R-:W-:Y:S01]  /*0580*/  LEA.HI R5, R5, R4, RZ, 0x2 ;  /* 0x0000000405057211 */ /* 0x000fe200078f10ff */
[----:B------:R-:W-:Y:S01]  /*0590*/  @!UP0 UMOV UR7, 0x400 ;  /* 0x0000040000078882 */ /* 0x000fe20000000000 */
[----:B------:R-:W-:-:S04]  /*05a0*/  @!UP0 UIADD3 UR4, -UR4, 0x100000, URZ ;  /* 0x0010000004048890 */ /* 0x000fc8000fffe13f */
[----:B------:R-:W-:Y:S02]  /*05b0*/  @!UP0 USHF.L.U32 UR5, UR4, 0xb, URZ ;  /* 0x0000000b04058899 */ /* 0x000fe4000800063f */
[----:B------:R-:W-:Y:S01]  /*05c0*/  @!UP0 USHF.L.U32 UR4, UR4, 0x1, URZ ;  /* 0x0000000104048899 */ /* 0x000fe2000800063f */
[----:B------:R-:W-:Y:S01]  /*05d0*/  LOP3.LUT R5, R5, 0xfffffffc, RZ, 0xc0, !PT ;  /* 0xfffffffc05057812 */ /* 0x000fe200078ec0ff */
[----:B------:R-:W-:Y:S01]  /*05e0*/  VOTEU.ALL UP1, P0 ;  /* 0x00000000003f7886 */ /* 0x000fe20000020000 */
[----:B------:R-:W2:Y:S01]  /*05f0*/  @!UP0 S2UR UR8, SR_CgaCtaId ;  /* 0x00000000000889c3 */ /* 0x000ea20000008800 */
[----:B0-----:R-:W-:Y:S02]  /*0600*/  R2UR UR12, R8 ;  /* 0x00000000080c72ca */ /* 0x001fe400000e0000 */
[----:B------:R-:W-:-:S04]  /*0610*/  IMAD.IADD R5, R4, 0x1, -R5 ;  /* 0x0000000104057824 */ /* 0x000fc800078e0a05 */
[----:B------:R-:W-:Y:S01]  /*0620*/  IMAD R2, R2, 0x4, R5 ;  /* 0x0000000402027824 */ /* 0x000fe200078e0205 */
[----:B-----5:R-:W-:-:S03]  /*0630*/  R2UR UR6, R6 ;  /* 0x00000000060672ca */ /* 0x020fc600000e0000 */
[----:B------:R-:W-:-:S03]  /*0640*/  IMAD.SHL.U32 R5, R2, 0x4, RZ ;  /* 0x0000000402057824 */ /* 0x000fc600078e00ff */
[----:B------:R-:W-:Y:S02]  /*0650*/  UIADD3 UR12, -UR12, URZ, URZ ;  /* 0x0000003f0c0c7290 */ /* 0x000fe4000fffe13f */
[----:B------:R-:W-:Y:S02]  /*0660*/  LOP3.LUT R152, R2, 0xc, R5, 0x78, !PT ;  /* 0x0000000c02987812 */ /* 0x000fe400078e7805 */
[----:B------:R-:W-:Y:S01]  /*0670*/  UIMAD UR14, UR11, UR12, UR10 ;  /* 0x0000000c0b0e72a4 */ /* 0x000fe2000f8e020a */
[----:B-1----:R-:W-:Y:S02]  /*0680*/  ISETP.EQ.U32.AND P3, PT, R0, 0x1, PT ;  /* 0x000000010000780c */ /* 0x002fe40003f62070 */
[----:B------:R-:W-:Y:S02]  /*0690*/  UIADD3 UR6, -UR6, URZ, URZ ;  /* 0x0000003f06067290 */ /* 0x000fe4000fffe13f */
[----:B--2---:R-:W-:Y:S01]  /*06a0*/  @!UP0 ULEA UR7, UR8, UR7, 0x18 ;  /* 0x0000000708078291 */ /* 0x004fe2000f8ec03f */
[----:B------:R-:W-:Y:S01]  /*06b0*/  ISETP.NE.AND P1, PT, R152, UR14, PT ;  /* 0x0000000e98007c0c */ /* 0x000fe2000bf25270 */
[----:B------:R-:W-:Y:S01]  /*06c0*/  VOTEU.ALL UP0, P0 ;  /* 0x00000000003f7886 */ /* 0x000fe20000000000 */
[----:B------:R-:W-:Y:S01]  /*06d0*/  ULDC UR8, c[0x0][0x144] ;  /* 0x0000510000087ab9 */ /* 0x000fe20000000800 */
[----:B------:R-:W-:Y:S01]  /*06e0*/  LOP3.LUT P0, RZ, R3, 0x7, RZ, 0xc0, !PT ;  /* 0x0000000703ff7812 */ /* 0x000fe2000780c0ff */
[----:B------:R-:W-:-:S03]  /*06f0*/  UIMAD UR8, UR8, UR6, UR13 ;  /* 0x00000006080872a4 */ /* 0x000fc6000f8e020d */
[----:B------:R-:W-:-:S03]  /*0700*/  ISETP.LT.U32.AND P0, PT, R152, 0x8, !P0 ;  /* 0x000000089800780c */ /* 0x000fc60004701070 */
[----:B------:R-:W-:Y:S01]  /*0710*/  ISETP.EQ.OR P1, PT, RZ, UR8, !P1 ;  /* 0x00000008ff007c0c */ /* 0x000fe2000cf22670 */
[----:B------:R-:W0:Y:S02]  /*0720*/  FENCE.VIEW.ASYNC.S ;  /* 0x00000000000073c6 */ /* 0x000e240000000000 */
[----:B0-----:R0:W1:Y:S01]  /*0730*/  @!UP0 SYNCS.EXCH.64 URZ, [UR7+0x40], UR4 ;  /* 0x00004004073f85b2 */ /* 0x0010620008000100 */
[----:B------:R-:W-:-:S04]  /*0740*/  PLOP3.LUT P0, PT, P0, P1, PT, 0x80, 0x0 ;  /* 0x000000000000781c */ /* 0x000fc80000703070 */
[----:B------:R-:W-:Y:S01]  /*0750*/  P2R R17, PR, RZ, 0x1 ;  /* 0x00000001ff117803 */ /* 0x000fe20000000000 */
[----:B------:R0:W2:Y:S01]  /*0760*/  @!UP1 SYNCS.EXCH.64 URZ, [UR7+0x48], UR4 ;  /* 0x00004804073f95b2 */ /* 0x0000a20008000100 */
[----:B------:R-:W-:Y:S01]  /*0770*/  NOP ;  /* 0x0000000000007918 */ /* 0x000fe20000000000 */
[----:B------:R-:W-:Y:S06]  /*0780*/  @!P3 BRA `(.L_x_3) ;  /* 0x000000000008b947 */ /* 0x000fec0003800000 */
[----:B-1234-:R-:W-:Y:S01]  /*0790*/  UCGABAR_ARV ;  /* 0x00000000000079c7 */ /* 0x01efe20008000000 */
[----:B------:R-:W-:Y:S05]  /*07a0*/  BRA `(.L_x_4) ;  /* 0x0000000000047947 */ /* 0x000fea0003800000 */
.L_x_3:
[----:B-1234-:R-:W-:Y:S01]  /*07b0*/  NOP ;  /* 0x0000000000007918 */ /* 0x01efe20000000000 */
.L_x_4:
[----:B0-----:R-:W-:Y:S01]  /*07c0*/  ULDC UR4, c[0x0][0x65c] ;  /* 0x0001970000047ab9 */ /* 0x001fe20000000800 */
[----:B------:R-:W-:Y:S01]  /*07d0*/  UMOV UR5, URZ ;  /* 0x0000003f00057c82 */ /* 0x000fe20008000000 */
[----:B------:R-:W-:-:S03]  /*07e0*/  UISETP.NE.AND UP0, UPT, UR4, 0x1, UPT ;  /* 0x000000010400788c */ /* 0x000fc6000bf05270 */
[----:B------:R-:W-:Y:S01]  /*07f0*/  UMOV UR4, UR13 ;  /* 0x0000000d00047c82 */ /* 0x000fe20008000000 */
[----:B------:R-:W-:Y:S02]  /*0800*/  UP2UR UR45, UPR, URZ, 0x1 ;  /* 0x000000013f2d7883 */ /* 0x000fe40008000000 */
[----:B------:R-:W-:Y:S02]  /*0810*/  PLOP3.LUT P0, PT, PT, PT, UP0, 0x80, 0x0 ;  /* 0x000000000000781c */ /* 0x000fe40003f0f008 */
[----:B------:R-:W-:Y:S02]  /*0820*/  PLOP3.LUT P1, PT, PT, PT, UP0, 0x80, 0x0 ;  /* 0x000000000000781c */ /* 0x000fe40003f2f008 */
[----:B------:R-:W-:Y:S01]  /*0830*/  PLOP3.LUT P5, PT, PT, PT, UP0, 0x80, 0x0 ;  /* 0x000000000000781c */ /* 0x000fe20003faf008 */
[----:B------:R-:W-:Y:S01]  /*0840*/  @UP0 ULDC UR14, c[0x0][0x10] ;  /* 0x00000400000e0ab9 */ /* 0x000fe20000000800 */
[----:B------:R-:W-:Y:S01]  /*0850*/  @UP0 UMOV UR6, UR10 ;  /* 0x0000000a00060c82 */ /* 0x000fe20008000000 */
[----:B------:R-:W-:Y:S01]  /*0860*/  @UP0 UMOV UR7, URZ ;  /* 0x0000003f00070c82 */ /* 0x000fe20008000000 */
[----:B------:R-:W-:Y:S01]  /*0870*/  PLOP3.LUT P4, PT, PT, PT, UP0, 0x80, 0x0 ;  /* 0x000000000000781c */ /* 0x000fe20003f8f008 */
[----:B------:R-:W-:-:S03]  /*0880*/  @UP0 UIMAD.WIDE.U32 UR14, UR13, UR14, UR6 ;  /* 0x0000000e0d0e02a5 */ /* 0x000fc6000f8e0006 */
[----:B------:R-:W-:Y:S01]  /*0890*/  @!UP0 ULDC UR7, c[0x0][0xc] ;  /* 0x0000030000078ab9 */ /* 0x000fe20000000800 */
[----:B------:R-:W-:Y:S01]  /*08a0*/  @UP0 UMOV UR6, URZ ;  /* 0x0000003f00060c82 */ /* 0x000fe20008000000 */
[----:B------:R-:W-:Y:S01]  /*08b0*/  @!UP0 UIMAD.WIDE.U32 UR4, UR10, UR7, UR4 ;  /* 0x000000070a0482a5 */ /* 0x000fe2000f8e0004 */
[----:B------:R-:W-:Y:S01]  /*08c0*/  IMAD.U32 R2, RZ, RZ, UR14 ;  /* 0x0000000eff027e24 */ /* 0x000fe2000f8e00ff */
[----:B------:R-:W-:Y:S02]  /*08d0*/  @UP0 UIADD3 UR6, UR15, UR6, URZ ;  /* 0x000000060f060290 */ /* 0x000fe4000fffe03f */
[----:B------:R-:W-:Y:S01]  /*08e0*/  MOV R3, UR15 ;  /* 0x0000000f00037c02 */ /* 0x000fe20008000f00 */
[----:B------:R-:W-:Y:S01]  /*08f0*/  @P0 IMAD.MOV.U32 R7, RZ, RZ, R2 ;  /* 0x000000ffff070224 */ /* 0x000fe200078e0002 */
[----:B------:R-:W-:Y:S01]  /*0900*/  MOV R3, UR5 ;  /* 0x0000000500037c02 */ /* 0x000fe20008000f00 */
[----:B------:R-:W-:Y:S02]  /*0910*/  IMAD.U32 R5, RZ, RZ, UR5 ;  /* 0x00000005ff057e24 */ /* 0x000fe4000f8e00ff */
[----:B------:R-:W-:-:S02]  /*0920*/  IMAD.U32 R2, RZ, RZ, UR4 ;  /* 0x00000004ff027e24 */ /* 0x000fc4000f8e00ff */
[----:B------:R-:W-:Y:S01]  /*0930*/  @P1 IMAD.U32 R6, RZ, RZ, UR6 ;  /* 0x00000006ff061e24 */ /* 0x000fe2000f8e00ff */
[----:B------:R-:W-:Y:S01]  /*0940*/  @!P5 MOV R6, R5 ;  /* 0x000000050006d202 */ /* 0x000fe20000000f00 */
[----:B------:R-:W-:Y:S02]  /*0950*/  @!P4 IMAD.MOV.U32 R7, RZ, RZ, R2 ;  /* 0x000000ffff07c224 */ /* 0x000fe400078e0002 */
[----:B------:R-:W-:Y:S02]  /*0960*/  IMAD.U32 R4, RZ, RZ, UR4 ;  /* 0x00000004ff047e24 */ /* 0x000fe4000f8e00ff */
[----:B------:R0:W-:Y:S04]  /*0970*/  STL [R1+0x200], R6 ;  /* 0x0002000601007387 */ /* 0x0001e80000100800 */
[----:B------:R0:W-:Y:S01]  /*0980*/  STL [R1+0x204], R7 ;  /* 0x0002040701007387 */ /* 0x0001e20000100800 */
[----:B------:R-:W-:Y:S05]  /*0990*/  @!P3 BRA `(.L_x_5) ;  /* 0x00000000000cb947 */ /* 0x000fea0003800000 */
[----:B------:R-:W-:Y:S01]  /*09a0*/  UCGABAR_WAIT ;  /* 0x0000000000007dc7 */ /* 0x000fe20008000000 */
[----:B------:R-:W-:Y:S01]  /*09b0*/  CCTL.IVALL ;  /* 0x00000000ff00798f */ /* 0x000fe20002000000 */
[----:B------:R-:W-:Y:S05]  /*09c0*/  BRA `(.L_x_6) ;  /* 0x0000000000047947 */ /* 0x000fea0003800000 */
.L_x_5:
[----:B------:R-:W-:Y:S06]  /*09d0*/  BAR.SYNC.DEFER_BLOCKING 0x0 ;  /* 0x0000000000007b1d */ /* 0x000fec0000010000 */
.L_x_6:
[----:B------:R-:W-:Y:S05]  /*09e0*/  @!P2 BRA `(.L_x_7) ;  /* 0x000001a00028a947 */ /* 0x000fea0003800000 */
[----:B------:R-:W-:-:S06]  /*09f0*/  UISETP.GT.U32.AND UP0, UPT, UR16, 0x1, UPT ;  /* 0x000000011000788c */ /* 0x000fcc000bf04070 */
[----:B------:R-:W-:-:S13]  /*0a00*/  PLOP3.LUT P0, PT, PT, PT, UP0, 0x80, 0x0 ;  /* 0x000000000000781c */ /* 0x000fda0003f0f008 */
[----:B------:R-:W-:Y:S05]  /*0a10*/  @P0 EXIT ;  /* 0x000000000000094d */ /* 0x000fea0003800000 */
[----:B------:R-:W-:Y:S01]  /*0a20*/  ULDC.64 UR4, c[0x0][0x650] ;  /* 0x0001940000047ab9 */ /* 0x000fe20000000a00 */
[----:B------:R-:W-:Y:S01]  /*0a30*/  UMOV UR41, 0xffffffff ;  /* 0xffffffff00297882 */ /* 0x000fe20000000000 */
[----:B------:R-:W-:Y:S01]  /*0a40*/  ISETP.GE.U32.AND P0, PT, R7, UR4, PT ;  /* 0x0000000407007c0c */ /* 0x000fe2000bf06070 */
[----:B------:R-:W-:Y:S01]  /*0a50*/  UMOV UR42, 0xffffffff ;  /* 0xffffffff002a7882 */ /* 0x000fe20000000000 */
[----:B------:R-:W-:Y:S01]  /*0a60*/  UMOV UR43, 0xffffffff ;  /* 0xffffffff002b7882 */ /* 0x000fe20000000000 */
[----:B------:R-:W-:Y:S02]  /*0a70*/  PRMT R0, RZ, 0x7610, R0 ;  /* 0x00007610ff007816 */ /* 0x000fe40000000000 */
[----:B------:R-:W-:-:S13]  /*0a80*/  ISETP.GE.U32.AND.EX P0, PT, R6, UR5, PT, P0 ;  /* 0x0000000506007c0c */ /* 0x000fda000bf06100 */
[----:B------:R-:W-:Y:S05]  /*0a90*/  @P0 BRA `(.L_x_8) ;  /* 0x0000000400480947 */ /* 0x000fea0003800000 */
[----:B------:R-:W-:Y:S01]  /*0aa0*/  ULDC.64 UR16, c[0x0][0x628] ;  /* 0x00018a0000107ab9 */ /* 0x000fe20000000a00 */
[C---:B------:R-:W-:Y:S01]  /*0ab0*/  R2UR UR19, R7.reuse ;  /* 0x00000000071372ca */ /* 0x040fe200000e0000 */
[----:B------:R-:W-:Y:S01]  /*0ac0*/  ULDC UR18, c[0x0][0x630] ;  /* 0x00018c0000127ab9 */ /* 0x000fe20000000800 */
[----:B------:R-:W-:Y:S02]  /*0ad0*/  ISETP.NE.U32.AND P0, PT, RZ, UR16, PT ;  /* 0x00000010ff007c0c */ /* 0x000fe4000bf05070 */
[----:B------:R-:W-:Y:S02]  /*0ae0*/  R2UR UR4, R7 ;  /* 0x00000000070472ca */ /* 0x000fe400000e0000 */
[----:B------:R-:W-:Y:S02]  /*0af0*/  ISETP.NE.AND.EX P0, PT, RZ, UR17, PT, P0 ;  /* 0x00000011ff007c0c */ /* 0x000fe4000bf05300 */
[----:B------:R-:W-:-:S11]  /*0b00*/  R2UR UR5, R6 ;  /* 0x00000000060572ca */ /* 0x000fd600000e0000 */
[----:B------:R-:W-:Y:S05]  /*0b10*/  @!P0 BRA `(.L_x_9) ;  /* 0x0000000000308947 */ /* 0x000fea0003800000 */
[----:B------:R-:W-:Y:S01]  /*0b20*/  R2UR UR4, R7 ;  /* 0x00000000070472ca */ /* 0x000fe200000e0000 */
[----:B------:R-:W-:Y:S01]  /*0b30*/  ULDC UR9, c[0x0][0x634] ;  /* 0x00018d0000097ab9 */ /* 0x000fe20000000800 */
[----:B------:R-:W-:-:S11]  /*0b40*/  R2UR UR13, R6 ;  /* 0x00000000060d72ca */ /* 0x000fd600000e0000 */
[----:B------:R-:W-:-:S04]  /*0b50*/  UIADD3 UR9, UP0, UR4, UR9, URZ ;  /* 0x0000000904097290 */ /* 0x000fc8000ff1e03f */
[----:B------:R-:W-:-:S04]  /*0b60*/  UIADD3.X UR13, URZ, UR13, URZ, UP0, !UPT ;  /* 0x0000000d3f0d7290 */ /* 0x000fc800087fe43f */
[----:B------:R-:W-:-:S04]  /*0b70*/  UIMAD.WIDE.U32 UR4, UR13, UR16, URZ ;  /* 0x000000100d0472a5 */ /* 0x000fc8000f8e003f */
[----:B------:R-:W-:Y:S02]  /*0b80*/  UIMAD.WIDE.U32 UR6, UP0, UR9, UR17, UR4 ;  /* 0x00000011090672a5 */ /* 0x000fe4000f800004 */
[----:B------:R-:W-:Y:S02]  /*0b90*/  UIMAD.WIDE.U32 UR4, UR9, UR16, URZ ;  /* 0x00000010090472a5 */ /* 0x000fe4000f8e003f */
[----:B------:R-:W-:Y:S02]  /*0ba0*/  UIADD3.X UR15, URZ, URZ, URZ, UP0, !UPT ;  /* 0x0000003f3f0f7290 */ /* 0x000fe400087fe43f */
[----:B------:R-:W-:Y:S01]  /*0bb0*/  UIADD3 URZ, UP0, UR5, UR6, URZ ;  /* 0x00000006053f7290 */ /* 0x000fe2000ff1e03f */
[----:B------:R-:W-:-:S03]  /*0bc0*/  UMOV UR14, UR7 ;  /* 0x00000007000e7c82 */ /* 0x000fc60008000000 */
[----:B------:R-:W-:-:S12]  /*0bd0*/  UIMAD.WIDE.U32.X UR4, UR13, UR17, UR14, UP0 ;  /* 0x000000110d0472a5 */ /* 0x000fd800080e040e */
.L_x_9:
[----:B------:R-:W-:Y:S01]  /*0be0*/  USHF.R.U64 UR43, UR4, UR18, UR5 ;  /* 0x00000012042b7299 */ /* 0x000fe20008001205 */
[----:B------:R-:W-:Y:S01]  /*0bf0*/  R2UR UR7, R6 ;  /* 0x00000000060772ca */ /* 0x000fe200000e0000 */
[----:B------:R-:W-:Y:S02]  /*0c00*/  USHF.R.U32.HI UR4, URZ, UR18, UR5 ;  /* 0x000000123f047299 */ /* 0x000fe40008011605 */
[----:B------:R-:W-:Y:S01]  /*0c10*/  UIADD3 UR5, UP0, URZ, -UR43, URZ ;  /* 0x8000002b3f057290 */ /* 0x000fe2000ff1e03f */
[----:B------:R-:W-:Y:S01]  /*0c20*/  ULDC.64 UR14, c[0x0][0x620] ;  /* 0x00018800000e7ab9 */ /* 0x000fe20000000a00 */
[----:B------:R-:W-:Y:S02]  /*0c30*/  UMOV UR6, UR19 ;  /* 0x0000001300067c82 */ /* 0x000fe40008000000 */
[----:B------:R-:W-:Y:S01]  /*0c40*/  UIADD3.X UR4, URZ, ~UR4, URZ, UP0, !UPT ;  /* 0x800000043f047290 */ /* 0x000fe200087fe43f */
[----:B------:R-:W-:Y:S01]  /*0c50*/  ULDC UR9, c[0x0][0x618] ;  /* 0x0001860000097ab9 */ /* 0x000fe20000000800 */
[----:B------:R-:W-:-:S02]  /*0c60*/  UIMAD UR12, UR11, UR12, UR10 ;  /* 0x0000000c0b0c72a4 */ /* 0x000fc4000f8e020a */
[----:B------:R-:W-:Y:S02]  /*0c70*/  UIMAD UR4, UR4, UR14, URZ ;  /* 0x0000000e040472a4 */ /* 0x000fe4000f8e023f */
[----:B------:R-:W-:Y:S02]  /*0c80*/  UIMAD.WIDE.U32 UR6, UR5, UR14, UR6 ;  /* 0x0000000e050672a5 */ /* 0x000fe4000f8e0006 */
[----:B------:R-:W-:Y:S01]  /*0c90*/  UIMAD UR4, UR5, UR15, UR4 ;  /* 0x0000000f050472a4 */ /* 0x000fe2000f8e0204 */
[----:B------:R-:W-:Y:S01]  /*0ca0*/  ULDC UR10, c[0x0][0x608] ;  /* 0x00018200000a7ab9 */ /* 0x000fe20000000800 */
[----:B------:R-:W-:Y:S02]  /*0cb0*/  ULDC UR18, c[0x0][0x658] ;  /* 0x0001960000127ab9 */ /* 0x000fe40000000800 */
[----:B------:R-:W-:Y:S01]  /*0cc0*/  UIADD3 UR7, UR7, UR4, URZ ;  /* 0x0000000407077290 */ /* 0x000fe2000fffe03f */
[----:B------:R-:W-:Y:S02]  /*0cd0*/  UMOV UR11, 0xffffffff ;  /* 0xffffffff000b7882 */ /* 0x000fe40000000000 */
[----:B------:R-:W-:Y:S01]  /*0ce0*/  ULDC.64 UR4, c[0x0][0x640] ;  /* 0x0001900000047ab9 */ /* 0x000fe20000000a00 */
[----:B------:R-:W-:Y:S01]  /*0cf0*/  USHF.R.U64 UR16, UR6, UR9, UR7 ;  /* 0x0000000906107299 */ /* 0x000fe20008001207 */
[----:B------:R-:W-:Y:S01]  /*0d00*/  ISETP.NE.U32.AND P0, PT, RZ, UR4, PT ;  /* 0x00000004ff007c0c */ /* 0x000fe2000bf05070 */
[----:B------:R-:W-:-:S02]  /*0d10*/  USHF.R.U32.HI UR7, URZ, UR9, UR7 ;  /* 0x000000093f077299 */ /* 0x000fc40008011607 */
[----:B------:R-:W-:Y:S01]  /*0d20*/  USHF.L.U32 UR6, UR11, UR18, URZ ;  /* 0x000000120b067299 */ /* 0x000fe2000800063f */
[----:B------:R-:W-:Y:S01]  /*0d30*/  ISETP.NE.AND.EX P0, PT, RZ, UR5, PT, P0 ;  /* 0x00000005ff007c0c */ /* 0x000fe2000bf05300 */
[----:B------:R-:W-:Y:S02]  /*0d40*/  USHF.R.U64 UR22, UR16, UR10, UR7 ;  /* 0x0000000a10167299 */ /* 0x000fe40008001207 */
[----:B------:R-:W-:Y:S02]  /*0d50*/  USHF.R.U32.HI UR7, URZ, UR10, UR7 ;  /* 0x0000000a3f077299 */ /* 0x000fe40008011607 */
[----:B------:R-:W-:Y:S02]  /*0d60*/  UISETP.NE.AND UP1, UPT, UR45, URZ, UPT ;  /* 0x0000003f2d00728c */ /* 0x000fe4000bf25270 */
[----:B------:R-:W-:Y:S01]  /*0d70*/  USHF.R.U64 UR23, UR22, UR18, UR7 ;  /* 0x0000001216177299 */ /* 0x000fe20008001207 */
[----:B------:R-:W-:Y:S01]  /*0d80*/  ULDC UR17, c[0x0][0x600] ;  /* 0x0001800000117ab9 */ /* 0x000fe20000000800 */
[----:B------:R-:W-:-:S02]  /*0d90*/  ULOP3.LUT UR13, URZ, UR6, URZ, 0x33, !UPT ;  /* 0x000000063f0d7292 */ /* 0x000fc4000f8e333f */
[----:B------:R-:W-:Y:S02]  /*0da0*/  UIADD3 UR15, UR17, -0x1, URZ ;  /* 0xffffffff110f7890 */ /* 0x000fe4000fffe03f */
[----:B------:R-:W-:Y:S02]  /*0db0*/  USEL UR12, UR8, UR12, !UP1 ;  /* 0x0000000c080c7287 */ /* 0x000fe4000c800000 */
[----:B------:R-:W-:Y:S01]  /*0dc0*/  USHF.R.U32.HI UR7, URZ, UR18, UR7 ;  /* 0x000000123f077299 */ /* 0x000fe20008011607 */
[----:B------:R-:W-:Y:S01]  /*0dd0*/  ULDC UR19, c[0x0][0x648] ;  /* 0x0001920000137ab9 */ /* 0x000fe20000000800 */
[----:B------:R-:W-:Y:S01]  /*0de0*/  ULDC UR20, c[0x0][0x638] ;  /* 0x00018e0000147ab9 */ /* 0x000fe20000000800 */
[----:B------:R-:W-:Y:S01]  /*0df0*/  UMOV UR21, 0x1 ;  /* 0x0000000100157882 */ /* 0x000fe20000000000 */
[----:B------:R-:W-:Y:S01]  /*0e00*/  UMOV UR6, UR23 ;  /* 0x0000001700067c82 */ /* 0x000fe20008000000 */
[----:B------:R-:W-:Y:S07]  /*0e10*/  @!P0 BRA `(.L_x_10) ;  /* 0x0000000000308947 */ /* 0x000fee0003800000 */
[----:B------:R-:W-:Y:S02]  /*0e20*/  ULDC UR10, c[0x0][0x64c] ;  /* 0x00019300000a7ab9 */ /* 0x000fe40000000800 */
        /* <DEDUP_REMOVED lines=8> */
[----:B------:R-:W-:-:S07]  /*0eb0*/  UIMAD.WIDE.U32.X UR4, UR14, UR5, UR10, UP0 ;  /* 0x000000050e0472a5 */ /* 0x000fce00080e040a */
[----:B------:R-:W-:Y:S01]  /*0ec0*/  UMOV UR6, UR4 ;  /* 0x0000000400067c82 */ /* 0x000fe20008000000 */
[----:B------:R-:W-:-:S05]  /*0ed0*/  UMOV UR7, UR5 ;  /* 0x0000000500077c82 */ /* 0x000fca0008000000 */
.L_x_10:
[----:B------:R-:W-:Y:S01]  /*0ee0*/  USHF.R.U64 UR5, UR6, UR19, UR7 ;  /* 0x0000001306057299 */ /* 0x000fe20008001207 */
[----:B------:R-:W-:Y:S01]  /*0ef0*/  IMAD.MOV.U32 R0, RZ, RZ, 0x1 ;  /* 0x00000001ff007424 */ /* 0x000fe200078e00ff */
[----:B------:R-:W-:Y:S02]  /*0f00*/  USHF.L.U32 UR4, UR21, UR18, URZ ;  /* 0x0000001215047299 */ /* 0x000fe4000800063f */
[----:B------:R-:W-:Y:S02]  /*0f10*/  ULOP3.LUT UR13, UR22, UR13, URZ, 0xc0, !UPT ;  /* 0x0000000d160d7292 */ /* 0x000fe4000f8ec03f */
[----:B------:R-:W-:Y:S02]  /*0f20*/  UIADD3 UR6, -UR5, URZ, URZ ;  /* 0x0000003f05067290 */ /* 0x000fe4000fffe13f */
[----:B------:R-:W-:Y:S02]  /*0f30*/  UIMAD UR13, UR4, UR5, UR13 ;  /* 0x00000005040d72a4 */ /* 0x000fe4000f8e020d */
[----:B------:R-:W-:-:S02]  /*0f40*/  ULOP3.LUT UR15, UR16, UR15, URZ, 0xc0, !UPT ;  /* 0x0000000f100f7292 */ /* 0x000fc4000f8ec03f */
[----:B------:R-:W-:Y:S01]  /*0f50*/  UIMAD UR4, UR6, UR20, UR23 ;  /* 0x00000014060472a4 */ /* 0x000fe2000f8e0217 */
[----:B------:R-:W-:Y:S01]  /*0f60*/  ULDC UR5, c[0x0][0x610] ;  /* 0x0001840000057ab9 */ /* 0x000fe20000000800 */
[----:B------:R-:W-:Y:S02]  /*0f70*/  UISETP.NE.AND UP0, UPT, UR45, URZ, UPT ;  /* 0x0000003f2d00728c */ /* 0x000fe4000bf05270 */
[----:B------:R-:W-:Y:S02]  /*0f80*/  UIMAD UR12, UR13, UR5, UR12 ;  /* 0x000000050d0c72a4 */ /* 0x000fe4000f8e020c */
[----:B------:R-:W-:-:S04]  /*0f90*/  UIMAD UR4, UR4, UR17, UR15 ;  /* 0x00000011040472a4 */ /* 0x000fc8000f8e020f */
[----:B------:R-:W-:Y:S02]  /*0fa0*/  USEL UR42, UR4, UR12, !UP0 ;  /* 0x0000000c042a7287 */ /* 0x000fe4000c000000 */
[----:B------:R-:W-:-:S12]  /*0fb0*/  USEL UR41, UR12, UR4, !UP0 ;  /* 0x000000040c297287 */ /* 0x000fd8000c000000 */
.L_x_8:
[----:B------:R-:W-:-:S08]  /*0fc0*/  NOP ;  /* 0x0000000000007918 */ /* 0x000fd00000000000 */
[----:B------:R-:W1:Y:S02]  /*0fd0*/  USETMAXREG.TRY_ALLOC.CTAPOOL UP0, 0xf0 ;  /* 0x000000f0000079c8 */ /* 0x000e640008000600 */
[----:B-1----:R-:W-:-:S13]  /*0fe0*/  PLOP3.LUT P0, PT, PT, PT, UP0, 0x80, 0x0 ;  /* 0x000000000000781c */ /* 0x002fda0003f0f008 */
[----:B------:R-:W-:Y:S05]  /*0ff0*/  @!P0 BRA `(.L_x_8) ;  /* 0xfffffffc00f08947 */ /* 0x000fea000383ffff */
[----:B------:R-:W-:Y:S01]  /*1000*/  ULDC.64 UR4, c[0x0][0x598] ;  /* 0x0001660000047ab9 */ /* 0x000fe20000000a00 */
[----:B------:R-:W-:Y:S01]  /*1010*/  ULDC.64 UR36, c[0x0][0x208] ;  /* 0x0000820000247ab9 */ /* 0x000fe20000000a00 */
[----:B------:R-:W-:-:S04]  /*1020*/  ISETP.NE.U32.AND P0, PT, RZ, UR4, PT ;  /* 0x00000004ff007c0c */ /* 0x000fc8000bf05070 */
[----:B------:R-:W-:-:S13]  /*1030*/  ISETP.NE.AND.EX P0, PT, RZ, UR5, PT, P0 ;  /* 0x00000005ff007c0c */ /* 0x000fda000bf05300 */
[----:B------:R-:W-:Y:S05]  /*1040*/  @!P0 BRA `(.L_x_11) ;  /* 0x00000000001c8947 */ /* 0x000fea0003800000 */
[----:B------:R-:W1:Y:S02]  /*1050*/  LDC.64 R2, c[0x0][0x598] ;  /* 0x00016600ff027b82 */ /* 0x000e640000000a00 */
[----:B-1----:R-:W2:Y:S02]  /*1060*/  LDG.E.64 R2, desc[UR36][R2.64] ;  /* 0x0000002402027981 */ /* 0x002ea4000c1e1b00 */
[----:B--2---:R-:W-:-:S04]  /*1070*/  ISETP.NE.U32.AND P0, PT, R2, RZ, PT ;  /* 0x000000ff0200720c */ /* 0x004fc80003f05070 */
[----:B------:R-:W-:-:S13]  /*1080*/  ISETP.NE.AND.EX P0, PT, R3, RZ, PT, P0 ;  /* 0x000000ff0300720c */ /* 0x000fda0003f05300 */
[----:B------:R-:W-:Y:S05]  /*1090*/  @!P0 BRA `(.L_x_11) ;  /* 0x0000000000088947 */ /* 0x000fea0003800000 */
[----:B------:R1:W5:Y:S01]  /*10a0*/  LD.E R2, desc[UR36][R2.64] ;  /* 0x0000002402027980 */ /* 0x000362000c101900 */
[----:B------:R-:W-:Y:S05]  /*10b0*/  BRA `(.L_x_12) ;  /* 0x0000000000247947 */ /* 0x000fea0003800000 */
.L_x_11:
[----:B------:R-:W-:Y:S02]  /*10c0*/  ULDC.64 UR4, c[0x0][0x588] ;  /* 0x0001620000047ab9 */ /* 0x000fe40000000a00 */
[----:B------:R-:W-:-:S04]  /*10d0*/  ISETP.NE.U32.AND P0, PT, RZ, UR4, PT ;  /* 0x00000004ff007c0c */ /* 0x000fc8000bf05070 */
[----:B------:R-:W-:-:S13]  /*10e0*/  ISETP.NE.AND.EX P0, PT, RZ, UR5, PT, P0 ;  /* 0x00000005ff007c0c */ /* 0x000fda000bf05300 */
[----:B------:R-:W-:Y:S05]  /*10f0*/  @!P0 BRA `(.L_x_13) ;  /* 0x00000000000c8947 */ /* 0x000fea0003800000 */
[----:B------:R-:W1:Y:S02]  /*1100*/  LDC.64 R2, c[0x0][0x588] ;  /* 0x00016200ff027b82 */ /* 0x000e640000000a00 */
[----:B-1----:R2:W5:Y:S01]  /*1110*/  LDG.E R2, desc[UR36][R2.64] ;  /* 0x0000002402027981 */ /* 0x002562000c1e1900 */
[----:B------:R-:W-:Y:S05]  /*1120*/  BRA `(.L_x_12) ;  /* 0x0000000000087947 */ /* 0x000fea0003800000 */
.L_x_13:
[----:B------:R-:W-:Y:S02]  /*1130*/  ULDC UR4, c[0x0][0x580] ;  /* 0x0001600000047ab9 */ /* 0x000fe40000000800 */
[----:B------:R-:W-:-:S07]  /*1140*/  IMAD.U32 R2, RZ, RZ, UR4 ;  /* 0x00000004ff027e24 */ /* 0x000fce000f8e00ff */
.L_x_12:
[----:B------:R-:W-:Y:S02]  /*1150*/  ULDC.64 UR4, c[0x0][0x5a0] ;  /* 0x0001680000047ab9 */ /* 0x000fe40000000a00 */
[----:B------:R-:W-:-:S04]  /*1160*/  ISETP.NE.U32.AND P0, PT, RZ, UR4, PT ;  /* 0x00000004ff007c0c */ /* 0x000fc8000bf05070 */
[----:B------:R-:W-:-:S13]  /*1170*/  ISETP.NE.AND.EX P0, PT, RZ, UR5, PT, P0 ;  /* 0x00000005ff007c0c */ /* 0x000fda000bf05300 */
[----:B------:R-:W-:Y:S05]  /*1180*/  @!P0 BRA `(.L_x_14) ;  /* 0x00000000001c8947 */ /* 0x000fea0003800000 */
[----:B------:R-:W3:Y:S02]  /*1190*/  LDC.64 R4, c[0x0][0x5a0] ;  /* 0x00016800ff047b82 */ /* 0x000ee40000000a00 */
[----:B---3--:R-:W3:Y:S02]  /*11a0*/  LDG.E.64 R4, desc[UR36][R4.64] ;  /* 0x0000002404047981 */ /* 0x008ee4000c1e1b00 */
[----:B---3--:R-:W-:-:S04]  /*11b0*/  ISETP.NE.U32.AND P0, PT, R4, RZ, PT ;  /* 0x000000ff0400720c */ /* 0x008fc80003f05070 */
[----:B------:R-:W-:-:S13]  /*11c0*/  ISETP.NE.AND.EX P0, PT, R5, RZ, PT, P0 ;  /* 0x000000ff0500720c */ /* 0x000fda0003f05300 */
[----:B------:R-:W-:Y:S05]  /*11d0*/  @!P0 BRA `(.L_x_14) ;  /* 0x0000000000088947 */ /* 0x000fea0003800000 */
[----:B------:R3:W5:Y:S01]  /*11e0*/  LD.E R16, desc[UR36][R4.64] ;  /* 0x0000002404107980 */ /* 0x000762000c101900 */
[----:B------:R-:W-:Y:S05]  /*11f0*/  BRA `(.L_x_15) ;  /* 0x0000000000247947 */ /* 0x000fea0003800000 */
.L_x_14:
[----:B------:R-:W-:Y:S02]  /*1200*/  ULDC.64 UR4, c[0x0][0x590] ;  /* 0x0001640000047ab9 */ /* 0x000fe40000000a00 */
[----:B------:R-:W-:-:S04]  /*1210*/  ISETP.NE.U32.AND P0, PT, RZ, UR4, PT ;  /* 0x00000004ff007c0c */ /* 0x000fc8000bf05070 */
[----:B------:R-:W-:-:S13]  /*1220*/  ISETP.NE.AND.EX P0, PT, RZ, UR5, PT, P0 ;  /* 0x00000005ff007c0c */ /* 0x000fda000bf05300 */
[----:B------:R-:W-:Y:S05]  /*1230*/  @!P0 BRA `(.L_x_16) ;  /* 0x00000000000c8947 */ /* 0x000fea0003800000 */
[----:B------:R-:W3:Y:S02]  /*1240*/  LDC.64 R4, c[0x0][0x590] ;  /* 0x00016400ff047b82 */ /* 0x000ee40000000a00 */
[----:B---3--:R4:W5:Y:S01]  /*1250*/  LDG.E R16, desc[UR36][R4.64] ;  /* 0x0000002404107981 */ /* 0x008962000c1e1900 */
[----:B------:R-:W-:Y:S05]  /*1260*/  BRA `(.L_x_15) ;  /* 0x0000000000087947 */ /* 0x000fea0003800000 */
.L_x_16:
[----:B------:R-:W-:Y:S02]  /*1270*/  ULDC UR4, c[0x0][0x584] ;  /* 0x0001610000047ab9 */ /* 0x000fe40000000800 */
[----:B------:R-:W-:-:S07]  /*1280*/  IMAD.U32 R16, RZ, RZ, UR4 ;  /* 0x00000004ff107e24 */ /* 0x000fce000f8e00ff */
.L_x_15:
[----:B------:R-:W-:-:S13]  /*1290*/  LOP3.LUT P0, RZ, R0, 0xff, RZ, 0xc0, !PT ;  /* 0x000000ff00ff7812 */ /* 0x000fda000780c0ff */
[----:B------:R-:W-:Y:S05]  /*12a0*/  @!P0 EXIT ;  /* 0x000000000000894d */ /* 0x000fea0003800000 */
[----:B------:R-:W-:Y:S01]  /*12b0*/  ULDC UR4, c[0x0][0x28c] ;  /* 0x0000a30000047ab9 */ /* 0x000fe20000000800 */
[----:B------:R-:W-:Y:S01]  /*12c0*/  UMOV UR38, URZ ;  /* 0x0000003f00267c82 */ /* 0x000fe20008000000 */
[----:B------:R-:W-:Y:S01]  /*12d0*/  UIADD3 UR4, UR4, 0x3f, URZ ;  /* 0x0000003f04047890 */ /* 0x000fe2000fffe03f */
[----:B------:R-:W-:-:S03]  /*12e0*/  UMOV UR39, URZ ;  /* 0x0000003f00277c82 */ /* 0x000fc60008000000 */
[----:B------:R-:W-:-:S04]  /*12f0*/  USHF.R.S32.HI UR5, URZ, 0x1f, UR4 ;  /* 0x0000001f3f057899 */ /* 0x000fc80008011404 */
[----:B------:R-:W-:-:S04]  /*1300*/  ULEA.HI UR5, UR5, UR4, URZ, 0x6 ;  /* 0x0000000405057291 */ /* 0x000fc8000f8f303f */
[----:B------:R-:W-:-:S12]  /*1310*/  USHF.R.S32.HI UR44, URZ, 0x6, UR5 ;  /* 0x000000063f2c7899 */ /* 0x000fd80008011405 */
.L_x_546:
[----:B------:R-:W0:Y:S01]  /*1320*/  S2R R0, SR_TID.X ;  /* 0x0000000000007919 */ /* 0x000e220000002100 */
[----:B-1----:R-:W1:Y:S01]  /*1330*/  S2UR UR7, SR_CgaCtaId ;  /* 0x00000000000779c3 */ /* 0x002e620000008800 */
[----:B------:R-:W-:Y:S02]  /*1340*/  UMOV UR6, 0x400 ;  /* 0x0000040000067882 */ /* 0x000fe40000000000 */
[----:B-1----:R-:W-:Y:S01]  /*1350*/  ULEA UR6, UR7, UR6, 0x18 ;  /* 0x0000000607067291 */ /* 0x002fe2000f8ec03f */
[----:B0-----:R-:W-:-:S04]  /*1360*/  LOP3.LUT R0, R0, 0x80, RZ, 0xc0, !PT ;  /* 0x0000008000007812 */ /* 0x001fc800078ec0ff */
[----:B------:R-:W-:-:S06]  /*1370*/  SHF.R.U32.HI R0, RZ, 0x7, R0 ;  /* 0x00000007ff007819 */ /* 0x000fcc0000011600 */
[----:B------:R-:W0:Y:S02]  /*1380*/  SHFL.IDX PT, R0, R0, RZ, 0x1f ;  /* 0x00001fff00007589 */ /* 0x000e2400000e0000 */
[----:B0-----:R-:W-:-:S13]  /*1390*/  R2UR UR4, R0 ;  /* 0x00000000000472ca */ /* 0x001fda00000e0000 */
[----:B------:R-:W-:-:S04]  /*13a0*/  ULEA.HI UR5, UR4, UR4, URZ, 0x1 ;  /* 0x0000000404057291 */ /* 0x000fc8000f8f083f */
[----:B------:R-:W-:-:S04]  /*13b0*/  ULOP3.LUT UR5, UR5, 0x7fffe, URZ, 0xc0, !UPT ;  /* 0x0007fffe05057892 */ /* 0x000fc8000f8ec03f */
[----:B------:R-:W-:-:S03]  /*13c0*/  UIADD3 UR5, UR4, -UR5, URZ ;  /* 0x8000000504057290 */ /* 0x000fc6000fffe03f */
[----:B------:R-:W-:Y:S01]  /*13d0*/  ULDC UR4, c[0x0][0x28c] ;  /* 0x0000a30000047ab9 */ /* 0x000fe20000000800 */
[----:B------:R-:W-:Y:S01]  /*13e0*/  ULEA UR5, UR5, UR6, 0xd ;  /* 0x0000000605057291 */ /* 0x000fe2000f8e683f */
[----:B------:R-:W-:-:S03]  /*13f0*/  ISETP.LT.AND P0, PT, RZ, UR4, PT ;  /* 0x00000004ff007c0c */ /* 0x000fc6000bf01270 */
[----:B------:R-:W-:-:S04]  /*1400*/  UIADD3 UR5, UR5, 0x100, URZ ;  /* 0x0000010005057890 */ /* 0x000fc8000fffe03f */
[----:B------:R-:W-:-:S04]  /*1410*/  USHF.R.U32.HI UR5, URZ, 0x4, UR5 ;  /* 0x000000043f057899 */ /* 0x000fc80008011605 */
[----:B------:R-:W-:Y:S02]  /*1420*/  ULOP3.LUT UR46, UR5, 0x3fff, URZ, 0xc0, !UPT ;  /* 0x00003fff052e7892 */ /* 0x000fe4000f8ec03f */
[----:B---3--:R-:W-:Y:S10]  /*1430*/  @P0 BRA `(.L_x_17) ;  /* 0x0000000000400947 */ /* 0x008ff40003800000 */
[----:B------:R-:W-:Y:S01]  /*1440*/  MOV R0, 0x0 ;  /* 0x0000000000007802 */ /* 0x000fe20000000f00 */
[----:B------:R-:W-:Y:S01]  /*1450*/  ULDC.64 UR4, c[0x4][0x68] ;  /* 0x01001a0000047ab9 */ /* 0x000fe20000000a00 */
[----:B------:R-:W-:Y:S01]  /*1460*/  ULDC.64 UR6, c[0x4][0x8] ;  /* 0x0100020000067ab9 */ /* 0x000fe20000000a00 */
[----:B---34-:R-:W-:Y:S01]  /*1470*/  MOV R4, UR4 ;  /* 0x0000000400047c02 */ /* 0x018fe20008000f00 */
[----:B------:R0:W1:Y:S01]  /*1480*/  LDC.64 R14, c[0x4][R0] ;  /* 0x01000000000e7b82 */ /* 0x0000620000000a00 */
[----:B------:R-:W-:Y:S01]  /*1490*/  IMAD.U32 R5, RZ, RZ, UR5 ;  /* 0x00000005ff057e24 */ /* 0x000fe2000f8e00ff */
[----:B------:R-:W-:Y:S01]  /*14a0*/  ULDC.64 UR4, c[0x4][0x70] ;  /* 0x01001c0000047ab9 */ /* 0x000fe20000000a00 */
[----:B------:R-:W-:Y:S01]  /*14b0*/  MOV R10, UR6 ;  /* 0x00000006000a7c02 */ /* 0x000fe20008000f00 */
[----:B------:R-:W-:Y:S01]  /*14c0*/  IMAD.U32 R6, RZ, RZ, UR4 ;  /* 0x00000004ff067e24 */ /* 0x000fe2000f8e00ff */
[----:B------:R-:W-:Y:S01]  /*14d0*/  MOV R13, RZ ;  /* 0x000000ff000d7202 */ /* 0x000fe20000000f00 */
[----:B------:R-:W-:-:S02]  /*14e0*/  IMAD.U32 R7, RZ, RZ, UR5 ;  /* 0x00000005ff077e24 */ /* 0x000fc4000f8e00ff */
[----:B------:R-:W-:Y:S02]  /*14f0*/  IMAD.U32 R11, RZ, RZ, UR7 ;  /* 0x00000007ff0b7e24 */ /* 0x000fe4000f8e00ff */
[----:B------:R-:W-:Y:S02]  /*1500*/  IMAD.MOV.U32 R8, RZ, RZ, 0x1e1 ;  /* 0x000001e1ff087424 */ /* 0x000fe400078e00ff */
[----:B0-----:R-:W-:-:S07]  /*1510*/  IMAD.MOV.U32 R12, RZ, RZ, 0x1 ;  /* 0x00000001ff0c7424 */ /* 0x001fce00078e00ff */
[----:B------:R-:W-:-:S07]  /*1520*/  LEPC R20, `(.L_x_17) ;  /* 0x000000001014794e */ /* 0x000fce0000000000 */
[----:B-12--5:R-:W-:Y:S05]  /*1530*/  CALL.ABS.NOINC R14 ;  /* 0x000000000e007343 */ /* 0x026fea0003c00000 */
.L_x_17:
[----:B------:R-:W-:-:S06]  /*1540*/  ULOP3.LUT UR4, UR40, 0x1, URZ, 0xfc, !UPT ;  /* 0x0000000128047892 */ /* 0x000fcc000f8efc3f */
[----:B------:R-:W-:-:S05]  /*1550*/  IMAD.U32 R0, RZ, RZ, UR4 ;  /* 0x00000004ff007e24 */ /* 0x000fca000f8e00ff */
[----:B------:R-:W-:-:S13]  /*1560*/  ISETP.NE.AND P0, PT, R0, 0x3, PT ;  /* 0x000000030000780c */ /* 0x000fda0003f05270 */
[----:B------:R-:W-:Y:S05]  /*1570*/  @!P0 BRA `(.L_x_18) ;  /* 0x0000000000048947 */ /* 0x000fea0003800000 */
[----:B------:R-:W-:Y:S01]  /*1580*/  BPT.TRAP 0x1 ;  /* 0x000000040000795c */ /* 0x000fe20000300000 */
.L_x_18:
[----:B------:R-:W0:Y:S01]  /*1590*/  S2UR UR5, SR_CgaCtaId ;  /* 0x00000000000579c3 */ /* 0x000e220000008800 */
[----:B------:R-:W-:Y:S01]  /*15a0*/  UMOV UR4, 0x400 ;  /* 0x0000040000047882 */ /* 0x000fe20000000000 */
[----:B--2---:R-:W-:Y:S02]  /*15b0*/  IMAD.U32 R3, RZ, RZ, UR38 ;  /* 0x00000026ff037e24 */ /* 0x004fe4000f8e00ff */
[----:B---34-:R-:W-:-:S03]  /*15c0*/  IMAD.U32 R5, RZ, RZ, UR39 ;  /* 0x00000027ff057e24 */ /* 0x018fc6000f8e00ff */
[----:B------:R-:W-:Y:S01]  /*15d0*/  SHF.L.U32 R3, R3, 0x1f, RZ ;  /* 0x0000001f03037819 */ /* 0x000fe200000006ff */
[----:B0-----:R-:W-:-:S06]  /*15e0*/  ULEA UR4, UR5, UR4, 0x18 ;  /* 0x0000000405047291 */ /* 0x001fcc000f8ec03f */
[----:B------:R-:W-:-:S05]  /*15f0*/  MOV R0, UR4 ;  /* 0x0000000400007c02 */ /* 0x000fca0008000f00 */
[----:B------:R-:W-:-:S04]  /*1600*/  IMAD R4, R5, 0x8, R0 ;  /* 0x0000000805047824 */ /* 0x000fc800078e0200 */
[----:B------:R0:W1:Y:S01]  /*1610*/  SYNCS.PHASECHK.TRANS64.TRYWAIT P1, [R4+URZ], R3 ;  /* 0x00000003040075a7 */ /* 0x000062000802017f */
[----:B------:R-:W-:Y:S05]  /*1620*/  @!P0 BRA `(.L_x_19) ;  /* 0x0000000000048947 */ /* 0x000fea0003800000 */
[----:B------:R-:W-:Y:S01]  /*1630*/  BPT.TRAP 0x1 ;  /* 0x000000040000795c */ /* 0x000fe20000300000 */
.L_x_19:
[----:B-1----:R-:W-:Y:S05]  /*1640*/  @P1 BRA `(.L_x_20) ;  /* 0x0000000000081947 */ /* 0x002fea0003800000 */
[----:B------:R-:W1:Y:S02]  /*1650*/  SYNCS.PHASECHK.TRANS64.TRYWAIT P1, [R4+URZ], R3 ;  /* 0x00000003040075a7 */ /* 0x000e64000802017f */
[----:B-1----:R-:W-:Y:S05]  /*1660*/  @!P1 BRA `(.L_x_21) ;  /* 0x000001a800b49947 */ /* 0x002fea0003800000 */
.L_x_20:
[----:B------:R-:W-:-:S04]  /*1670*/  UISETP.LT.AND UP0, UPT, UR44, 0x1, UPT ;  /* 0x000000012c00788c */ /* 0x000fc8000bf01270 */
[----:B------:R-:W-:-:S06]  /*1680*/  USEL UR4, UR44, 0x1, UP0 ;  /* 0x000000012c047887 */ /* 0x000fcc0008000000 */
[----:B01----:R-:W-:Y:S01]  /*1690*/  IMAD.U32 R3, RZ, RZ, UR4 ;  /* 0x00000004ff037e24 */ /* 0x003fe2000f8e00ff */
[----:B------:R-:W-:Y:S05]  /*16a0*/  WARPSYNC.ALL ;  /* 0x0000000000007948 */ /* 0x000fea0003800000 */
[----:B------:R-:W-:-:S04]  /*16b0*/  IADD3 R3, -R3, UR44, RZ ;  /* 0x0000002c03037c10 */ /* 0x000fc8000fffe1ff */
[----:B------:R-:W-:Y:S02]  /*16c0*/  ISETP.GE.AND P1, PT, R3, 0x1, PT ;  /* 0x000000010300780c */ /* 0x000fe40003f26270 */
[----:B------:R-:W-:Y:S01]  /*16d0*/  R2UR UR4, R0 ;  /* 0x00000000000472ca */ /* 0x000fe200000e0000 */
[----:B------:R-:W-:Y:S01]  /*16e0*/  WARPGROUP.ARRIVE ;  /* 0x00000000000079c5 */ /* 0x000fe20000000000 */
[----:B------:R-:W-:Y:S01]  /*16f0*/  UMOV UR9, 0x40000040 ;  /* 0x4000004000097882 */ /* 0x000fe20000000000 */
[----:B------:R-:W-:Y:S01]  /*1700*/  UMOV UR11, 0x40000040 ;  /* 0x40000040000b7882 */ /* 0x000fe20000000000 */
[----:B------:R0:W-:Y:S04]  /*1710*/  STL [R1+0x2c8], R17 ;  /* 0x0002c81101007387 */ /* 0x0001e80000100800 */
[----:B-----5:R-:W-:Y:S04]  /*1720*/  STL [R1+0x2c4], R16 ;  /* 0x0002c41001007387 */ /* 0x020fe80000100800 */
[----:B------:R-:W-:Y:S01]  /*1730*/  STL [R1+0x2c0], R3 ;  /* 0x0002c00301007387 */ /* 0x000fe20000100800 */
[----:B------:R-:W-:-:S03]  /*1740*/  UIADD3 UR4, UR4, 0x18100, URZ ;  /* 0x0001810004047890 */ /* 0x000fc6000fffe03f */
[----:B------:R-:W-:Y:S01]  /*1750*/  STL [R1+0x2bc], R2 ;  /* 0x0002bc0201007387 */ /* 0x000fe20000100800 */
[----:B------:R-:W-:-:S03]  /*1760*/  USHF.R.U32.HI UR4, URZ, 0x4, UR4 ;  /* 0x000000043f047899 */ /* 0x000fc60008011604 */
[----:B------:R1:W-:Y:S01]  /*1770*/  STL [R1+0x2cc], R0 ;  /* 0x0002cc0001007387 */ /* 0x0003e20000100800 */
[----:B------:R-:W-:Y:S02]  /*1780*/  ULOP3.LUT UR5, UR4, 0x3fff, URZ, 0xc0, !UPT ;  /* 0x00003fff04057892 */ /* 0x000fe4000f8ec03f */
[----:B------:R-:W-:Y:S02]  /*1790*/  ULOP3.LUT UR4, UR46, 0x10000, URZ, 0xfc, !UPT ;  /* 0x000100002e047892 */ /* 0x000fe4000f8efc3f */
[----:B------:R-:W-:Y:S02]  /*17a0*/  ULOP3.LUT UR5, UR5, 0x10000, URZ, 0xfc, !UPT ;  /* 0x0001000005057892 */ /* 0x000fe4000f8efc3f */
[----:B------:R-:W-:Y:S02]  /*17b0*/  ULEA UR6, UR39, UR4, 0xb ;  /* 0x0000000427067291 */ /* 0x000fe4000f8e583f */
[----:B------:R-:W-:-:S05]  /*17c0*/  ULEA UR7, UR39, UR5, 0xb ;  /* 0x0000000527077291 */ /* 0x000fca000f8e583f */
[----:B------:R-:W-:Y:S02]  /*17d0*/  UMOV UR8, UR6 ;  /* 0x0000000600087c82 */ /* 0x000fe40008000000 */
[----:B------:R-:W-:Y:S02]  /*17e0*/  UMOV UR10, UR7 ;  /* 0x00000007000a7c82 */ /* 0x000fe40008000000 */
[----:B------:R-:W-:Y:S01]  /*17f0*/  HGMMA.64x256x16.F32 R24, gdesc[UR8], RZ, !UPT, gsb0 ;  /* 0x03e00000081879f0 */ /* 0x000fe2000c0008ff */
[----:B------:R-:W-:Y:S01]  /*1800*/  UIADD3 UR8, UR6, 0x400, URZ ;  /* 0x0000040006087890 */ /* 0x000fe2000fffe03f */
[----:B------:R-:W-:Y:S01]  /*1810*/  UMOV UR9, 0x40000040 ;  /* 0x4000004000097882 */ /* 0x000fe20000000000 */
[----:B------:R-:W-:Y:S02]  /*1820*/  WARPGROUP.DEPBAR.LE gsb0, 0x0 ;  /* 0x00008000000079c5 */ /* 0x000fe40000010000 */
[----:B------:R-:W-:Y:S01]  /*1830*/  STL.64 [R1], R24 ;  /* 0x0000001801007387 */ /* 0x000fe20000100a00 */
[----:B------:R-:W-:Y:S01]  /*1840*/  IMAD.MOV.U32 R235, RZ, RZ, R46 ;  /* 0x000000ffffeb7224 */ /* 0x000fe200078e002e */
[----:B------:R-:W-:Y:S01]  /*1850*/  MOV R234, R47 ;  /* 0x0000002f00ea7202 */ /* 0x000fe20000000f00 */
[----:B------:R-:W-:Y:S01]  /*1860*/  IMAD.MOV.U32 R233, RZ, RZ, R48 ;  /* 0x000000ffffe97224 */ /* 0x000fe200078e0030 */
[----:B------:R-:W-:Y:S01]  /*1870*/  STL.64 [R1+0x8], R26 ;  /* 0x0000081a01007387 */ /* 0x000fe20000100a00 */
        /* <DEDUP_REMOVED lines=59> */
[----:B0-----:R-:W-:Y:S01]  /*1c30*/  MOV R17, R135 ;  /* 0x0000008700117202 */ /* 0x001fe20000000f00 */
[----:B------:R-:W-:Y:S01]  /*1c40*/  IMAD.MOV.U32 R173, RZ, RZ, R89 ;  /* 0x000000ffffad7224 */ /* 0x000fe200078e0059 */
[----:B------:R-:W-:Y:S01]  /*1c50*/  MOV R13, R139 ;  /* 0x0000008b000d7202 */ /* 0x000fe20000000f00 */
[----:B------:R-:W-:Y:S01]  /*1c60*/  IMAD.MOV.U32 R174, RZ, RZ, R90 ;  /* 0x000000ffffae7224 */ /* 0x000fe200078e005a */
[----:B------:R-:W-:Y:S01]  /*1c70*/  MOV R9, R143 ;  /* 0x0000008f00097202 */ /* 0x000fe20000000f00 */
[----:B------:R-:W-:Y:S01]  /*1c80*/  IMAD.MOV.U32 R176, RZ, RZ, R92 ;  /* 0x000000ffffb07224 */ /* 0x000fe200078e005c */
[----:B------:R-:W-:Y:S01]  /*1c90*/  MOV R5, R147 ;  /* 0x0000009300057202 */ /* 0x000fe20000000f00 */
[----:B------:R-:W-:Y:S01]  /*1ca0*/  IMAD.MOV.U32 R177, RZ, RZ, R93 ;  /* 0x000000ffffb17224 */ /* 0x000fe200078e005d */
[----:B------:R0:W-:Y:S01]  /*1cb0*/  STL.64 [R1+0x50], R44 ;  /* 0x0000502c01007387 */ /* 0x0001e20000100a00 */
[----:B------:R-:W-:Y:S01]  /*1cc0*/  IMAD.MOV.U32 R178, RZ, RZ, R94 ;  /* 0x000000ffffb27224 */ /* 0x000fe200078e005e */
[----:B-1----:R-:W-:Y:S01]  /*1cd0*/  MOV R0, R151 ;  /* 0x0000009700007202 */ /* 0x002fe20000000f00 */
[----:B------:R-:W-:Y:S01]  /*1ce0*/  IMAD.MOV.U32 R180, RZ, RZ, R96 ;  /* 0x000000ffffb47224 */ /* 0x000fe200078e0060 */
[----:B------:R-:W-:Y:S01]  /*1cf0*/  STL [R1+0x580], R152 ;  /* 0x0005809801007387 */ /* 0x000fe20000100800 */
[----:B------:R-:W-:-:S02]  /*1d00*/  IMAD.MOV.U32 R181, RZ, RZ, R97 ;  /* 0x000000ffffb57224 */ /* 0x000fc400078e0061 */
[----:B------:R-:W-:Y:S02]  /*1d10*/  IMAD.MOV.U32 R182, RZ, RZ, R98 ;  /* 0x000000ffffb67224 */ /* 0x000fe400078e0062 */
[----:B------:R-:W-:Y:S02]  /*1d20*/  IMAD.MOV.U32 R184, RZ, RZ, R100 ;  /* 0x000000ffffb87224 */ /* 0x000fe400078e0064 */
[----:B------:R-:W-:Y:S02]  /*1d30*/  IMAD.MOV.U32 R185, RZ, RZ, R101 ;  /* 0x000000ffffb97224 */ /* 0x000fe400078e0065 */
[----:B------:R-:W-:Y:S02]  /*1d40*/  IMAD.MOV.U32 R186, RZ, RZ, R102 ;  /* 0x000000ffffba7224 */ /* 0x000fe400078e0066 */
[----:B------:R-:W-:Y:S02]  /*1d50*/  IMAD.MOV.U32 R188, RZ, RZ, R104 ;  /* 0x000000ffffbc7224 */ /* 0x000fe400078e0068 */
        /* <DEDUP_REMOVED lines=35> */
[----:B0-----:R-:W-:-:S06]  /*1f90*/  WARPGROUP.ARRIVE ;  /* 0x00000000000079c5 */ /* 0x001fcc0000000000 */
[----:B------:R-:W-:Y:S03]  /*1fa0*/  HGMMA.64x256x16.F32 R24, gdesc[UR8], RZ, !UPT, gsb0 ;  /* 0x03e00000081879f0 */ /* 0x000fe6000c0008ff */
[----:B------:R-:W-:Y:S02]  /*1fb0*/  WARPGROUP.DEPBAR.LE gsb0, 0x0 ;  /* 0x00008000000079c5 */ /* 0x000fe40000010000 */
[----:B------:R-:W-:Y:S04]  /*1fc0*/  STL.64 [R1+0x578], R150 ;  /* 0x0005789601007387 */ /* 0x000fe80000100a00 */
        /* <DEDUP_REMOVED lines=20> */
[----:B------:R0:W-:Y:S04]  /*2110*/  STL.64 [R1+0x4d0], R108 ;  /* 0x0004d06c01007387 */ /* 0x0001e80000100a00 */
[----:B0-----:R-:W2:Y:S04]  /*2120*/  LDL.LU R108, [R1] ;  /* 0x00000000016c7983 */ /* 0x001ea80000300800 */
[----:B------:R-:W2:Y:S04]  /*2130*/  LDL.LU R109, [R1+0x4] ;  /* 0x00000400016d7983 */ /* 0x000ea80000300800 */
        /* <DEDUP_REMOVED lines=19> */
[----:B------:R-:W2:Y:S01]  /*2270*/  LDL.LU R129, [R1+0x54] ;  /* 0x0000540001817983 */ /* 0x000ea20000300800 */
        /* <DEDUP_REMOVED lines=15> */
[----:B------:R-:W-:Y:S01]  /*2370*/  UIADD3 UR8, UR6, 0x2, URZ ;  /* 0x0000000206087890 */ /* 0x000fe2000fffe03f */
[----:B------:R-:W-:Y:S01]  /*2380*/  IMAD.MOV.U32 R140, RZ, RZ, R225 ;  /* 0x000000ffff8c7224 */ /* 0x000fe200078e00e1 */
[----:B------:R-:W-:Y:S01]  /*2390*/  MOV R225, R11 ;  /* 0x0000000b00e17202 */ /* 0x000fe20000000f00 */
[----:B------:R-:W-:Y:S01]  /*23a0*/  IMAD.MOV.U32 R142, RZ, RZ, R223 ;  /* 0x000000ffff8e7224 */ /* 0x000fe200078e00df */
[----:B------:R-:W-:Y:S01]  /*23b0*/  UIADD3 UR10, UR7, 0x2, URZ ;  /* 0x00000002070a7890 */ /* 0x000fe2000fffe03f */
[----:B------:R-:W-:Y:S01]  /*23c0*/  IMAD.MOV.U32 R143, RZ, RZ, R222 ;  /* 0x000000ffff8f7224 */ /* 0x000fe200078e00de */
[----:B------:R-:W-:Y:S01]  /*23d0*/  UMOV UR9, 0x40000040 ;  /* 0x4000004000097882 */ /* 0x000fe20000000000 */
[----:B------:R-:W-:Y:S01]  /*23e0*/  IMAD.MOV.U32 R144, RZ, RZ, R221 ;  /* 0x000000ffff907224 */ /* 0x000fe200078e00dd */
[----:B------:R-:W-:Y:S01]  /*23f0*/  MOV R221, R15 ;  /* 0x0000000f00dd7202 */ /* 0x000fe20000000f00 */
[----:B------:R-:W-:Y:S01]  /*2400*/  IMAD.MOV.U32 R146, RZ, RZ, R219 ;  /* 0x000000ffff927224 */ /* 0x000fe200078e00db */
[----:B------:R-:W-:Y:S01]  /*2410*/  UMOV UR11, 0x40000040 ;  /* 0x40000040000b7882 */ /* 0x000fe20000000000 */
[----:B------:R-:W-:-:S02]  /*2420*/  IMAD.MOV.U32 R147, RZ, RZ, R218 ;  /* 0x000000ffff937224 */ /* 0x000fc400078e00da */
[----:B------:R-:W-:Y:S01]  /*2430*/  IMAD.MOV.U32 R148, RZ, RZ, R217 ;  /* 0x000000ffff947224 */ /* 0x000fe200078e00d9 */
[----:B------:R-:W-:Y:S01]  /*2440*/  MOV R217, R19 ;  /* 0x0000001300d97202 */ /* 0x000fe20000000f00 */
[----:B------:R-:W-:Y:S02]  /*2450*/  IMAD.MOV.U32 R150, RZ, RZ, R215 ;  /* 0x000000ffff967224 */ /* 0x000fe400078e00d7 */
[----:B------:R-:W-:Y:S02]  /*2460*/  IMAD.MOV.U32 R151, RZ, RZ, R214 ;  /* 0x000000ffff977224 */ /* 0x000fe400078e00d6 */
[----:B------:R-:W-:Y:S01]  /*2470*/  IMAD.MOV.U32 R152, RZ, RZ, R213 ;  /* 0x000000ffff987224 */ /* 0x000fe200078e00d5 */
[----:B------:R-:W-:Y:S01]  /*2480*/  MOV R213, R23 ;  /* 0x0000001700d57202 */ /* 0x000fe20000000f00 */
        /* <DEDUP_REMOVED lines=16> */
[----:B------:R-:W-:-:S06]  /*2590*/  IMAD.MOV.U32 R235, RZ, RZ, R0 ;  /* 0x000000ffffeb7224 */ /* 0x000fcc00078e0000 */
[----:B--2---:R-:W-:-:S06]  /*25a0*/  WARPGROUP.ARRIVE ;  /* 0x00000000000079c5 */ /* 0x004fcc0000000000 */
[----:B------:R-:W-:Y:S03]  /*25b0*/  HGMMA.64x256x16.F32 R108, gdesc[UR8], R108, gsb0 ;  /* 0x03e00000086c79f0 */ /* 0x000fe6000800086c */
[----:B------:R-:W-:Y:S02]  /*25c0*/  WARPGROUP.DEPBAR.LE gsb0, 0x0 ;  /* 0x00008000000079c5 */ /* 0x000fe40000010000 */
[----:B------:R-:W-:Y:S04]  /*25d0*/  STL.64 [R1], R108 ;  /* 0x0000006c01007387 */ /* 0x000fe80000100a00 */
        /* <DEDUP_REMOVED lines=63> */
[----:B0-----:R-:W2:Y:S04]  /*29d0*/  LDL.LU R152, [R1+0x580] ;  /* 0x0005800001987983 */ /* 0x001ea80000300800 */
[----:B------:R-:W3:Y:S04]  /*29e0*/  LDL.LU.64 R150, [R1+0x578] ;  /* 0x0005780001967983 */ /* 0x000ee80000300a00 */
        /* <DEDUP_REMOVED lines=20> */
[----:B------:R-:W3:Y:S01]  /*2b30*/  LDL.LU.64 R108, [R1+0x4d0] ;  /* 0x0004d000016c7983 */ /* 0x000ee20000300a00 */
[----:B------:R-:W-:Y:S01]  /*2b40*/  UIADD3 UR8, UR6, 0x402, URZ ;  /* 0x0000040206087890 */ /* 0x000fe2000fffe03f */
[----:B------:R-:W-:Y:S01]  /*2b50*/  UMOV UR9, 0x40000040 ;  /* 0x4000004000097882 */ /* 0x000fe20000000000 */
[----:B---3--:R-:W-:-:S07]  /*2b60*/  WARPGROUP.ARRIVE ;  /* 0x00000000000079c5 */ /* 0x008fce0000000000 */
[----:B------:R-:W-:Y:S03]  /*2b70*/  HGMMA.64x256x16.F32 R24, gdesc[UR8], R24, gsb0 ;  /* 0x03e00000081879f0 */ /* 0x000fe60008000818 */
        /* <DEDUP_REMOVED lines=65> */
[----:B0-----:R-:W3:Y:S04]  /*2f90*/  LDL.LU.64 R24, [R1] ;  /* 0x0000000001187983 */ /* 0x001ee80000300a00 */
        /* <DEDUP_REMOVED lines=63> */
[----:B------:R-:W-:-:S02]  /*3390*/  UIADD3 UR8, UR6, 0x4, URZ ;  /* 0x0000000406087890 */ /* 0x000fc4000fffe03f */
[----:B------:R-:W-:Y:S01]  /*33a0*/  UIADD3 UR10, UR7, 0x4, URZ ;  /* 0x00000004070a7890 */ /* 0x000fe2000fffe03f */
[----:B------:R-:W-:Y:S01]  /*33b0*/  UMOV UR9, 0x40000040 ;  /* 0x4000004000097882 */ /* 0x000fe20000000000 */
[----:B------:R-:W-:Y:S01]  /*33c0*/  UMOV UR11, 0x40000040 ;  /* 0x40000040000b7882 */ /* 0x000fe20000000000 */
[----:B---3--:R-:W-:-:S06]  /*33d0*/  WARPGROUP.ARRIVE ;  /* 0x00000000000079c5 */ /* 0x008fcc0000000000 */
[----:B------:R-:W-:Y:S03]  /*33e0*/  HGMMA.64x256x16.F32 R24, gdesc[UR8], R24, gsb0 ;  /* 0x03e00000081879f0 */ /* 0x000fe60008000818 */
[----:B------:R-:W-:Y:S02]  /*33f0*/  WARPGROUP.DEPBAR.LE gsb0, 0x0 ;  /* 0x00008000000079c5 */ /* 0x000fe40000010000 */
[----:B------:R-:W-:Y:S01]  /*3400*/  STL.64 [R1], R24 ;  /* 0x0000001801007387 */ /* 0x000fe20000100a00 */
[----:B------:R-:W-:Y:S01]  /*3410*/  IMAD.MOV.U32 R5, RZ, RZ, R150 ;  /* 0x000000ffff057224 */ /* 0x000fe200078e0096 */
[----:B------:R-:W-:Y:S01]  /*3420*/  MOV R4, R151 ;  /* 0x0000009700047202 */ /* 0x000fe20000000f00 */
[----:B------:R-:W-:Y:S01]  /*3430*/  IMAD.MOV.U32 R6, RZ, RZ, R149 ;  /* 0x000000ffff067224 */ /* 0x000fe200078e0095 */
[----:B------:R-:W-:Y:S01]  /*3440*/  STL.64 [R1+0x8], R26 ;  /* 0x0000081a01007387 */ /* 0x000fe20000100a00 */
[----:B------:R-:W-:Y:S01]  /*3450*/  MOV R7, R148 ;  /* 0x0000009400077202 */ /* 0x000fe20000000f00 */
[----:B------:R-:W-:Y:S01]  /*3460*/  IMAD.MOV.U32 R9, RZ, RZ, R146 ;  /* 0x000000ffff097224 */ /* 0x000fe200078e0092 */
[----:B------:R-:W-:Y:S01]  /*3470*/  MOV R10, R145 ;  /* 0x00000091000a7202 */ /* 0x000fe20000000f00 */
        /* <DEDUP_REMOVED lines=32> */
[----:B------:R0:W-:Y:S01]  /*3680*/  STL.64 [R1+0x50], R44 ;  /* 0x0000502c01007387 */ /* 0x0001e20000100a00 */
[----:B------:R-:W-:Y:S01]  /*3690*/  IMAD.MOV.U32 R209, RZ, RZ, R125 ;  /* 0x000000ffffd17224 */ /* 0x000fe200078e007d */
[----:B------:R-:W-:Y:S01]  /*36a0*/  MOV R195, R111 ;  /* 0x0000006f00c37202 */ /* 0x000fe20000000f00 */
[----:B------:R-:W-:Y:S01]  /*36b0*/  IMAD.MOV.U32 R206, RZ, RZ, R122 ;  /* 0x000000ffffce7224 */ /* 0x000fe200078e007a */
[----:B------:R-:W3:Y:S01]  /*36c0*/  LDL.LU.64 R150, [R1+0x4c8] ;  /* 0x0004c80001967983 */ /* 0x000ee20000300a00 */
        /* <DEDUP_REMOVED lines=64> */
[----:B------:R-:W-:-:S02]  /*3ad0*/  IMAD.MOV.U32 R162, RZ, RZ, R78 ;  /* 0x000000ffffa27224 */ /* 0x000fc400078e004e */
[----:B------:R-:W-:Y:S01]  /*3ae0*/  IMAD.MOV.U32 R160, RZ, RZ, R76 ;  /* 0x000000ffffa07224 */ /* 0x000fe200078e004c */
[----:B------:R-:W3:Y:S01]  /*3af0*/  LDL.LU.64 R116, [R1+0x440] ;  /* 0x0004400001747983 */ /* 0x000ee20000300a00 */
[----:B------:R-:W-:Y:S02]  /*3b00*/  IMAD.MOV.U32 R161, RZ, RZ, R77 ;  /* 0x000000ffffa17224 */ /* 0x000fe400078e004d */
[----:B------:R-:W-:Y:S01]  /*3b10*/  IMAD.MOV.U32 R158, RZ, RZ, R74 ;  /* 0x000000ffff9e7224 */ /* 0x000fe200078e004a */
[----:B------:R-:W3:Y:S01]  /*3b20*/  LDL.LU.64 R114, [R1+0x438] ;  /* 0x0004380001727983 */ /* 0x000ee20000300a00 */
[----:B------:R-:W-:Y:S02]  /*3b30*/  IMAD.MOV.U32 R156, RZ, RZ, R72 ;  /* 0x000000ffff9c7224 */ /* 0x000fe400078e0048 */
        /* <DEDUP_REMOVED lines=29> */
[----:B------:R-:W-:-:S03]  /*3d10*/  IMAD.MOV.U32 R0, RZ, RZ, R46 ;  /* 0x000000ffff007224 */ /* 0x000fc600078e002e */
        /* <DEDUP_REMOVED lines=24> */
[----:B0-----:R-:W3:Y:S04]  /*3ea0*/  LDL.LU.64 R44, [R1+0x320] ;  /* 0x00032000012c7983 */ /* 0x001ee80000300a00 */
        /* <DEDUP_REMOVED lines=11> */
[----:B------:R-:W-:-:S02]  /*3f60*/  UMOV UR9, 0x40000040 ;  /* 0x4000004000097882 */ /* 0x000fc40000000000 */
[----:B--2---:R-:W-:Y:S01]  /*3f70*/  STL [R1+0x2b8], R152 ;  /* 0x0002b89801007387 */ /* 0x004fe20000100800 */
[----:B---3--:R-:W-:-:S06]  /*3f80*/  WARPGROUP.ARRIVE ;  /* 0x00000000000079c5 */ /* 0x008fcc0000000000 */
        /* <DEDUP_REMOVED lines=71> */
[----:B------:R-:W-:-:S02]  /*4400*/  IMAD.MOV.U32 R130, RZ, RZ, R0 ;  /* 0x000000ffff827224 */ /* 0x000fc400078e0000 */
[----:B------:R-:W-:Y:S01]  /*4410*/  IMAD.MOV.U32 R131, RZ, RZ, R17 ;  /* 0x000000ffff837224 */ /* 0x000fe200078e0011 */
[----:B------:R-:W-:Y:S01]  /*4420*/  UIADD3 UR8, UR6, 0x6, URZ ;  /* 0x0000000606087890 */ /* 0x000fe2000fffe03f */
[----:B------:R-:W-:Y:S01]  /*4430*/  IMAD.MOV.U32 R133, RZ, RZ, R3 ;  /* 0x000000ffff857224 */ /* 0x000fe200078e0003 */
[----:B------:R-:W-:Y:S01]  /*4440*/  UIADD3 UR10, UR7, 0x6, URZ ;  /* 0x00000006070a7890 */ /* 0x000fe2000fffe03f */
[----:B------:R-:W-:Y:S01]  /*4450*/  IMAD.MOV.U32 R134, RZ, RZ, R2 ;  /* 0x000000ffff867224 */ /* 0x000fe200078e0002 */
[----:B------:R-:W-:Y:S01]  /*4460*/  UMOV UR9, 0x40000040 ;  /* 0x4000004000097882 */ /* 0x000fe20000000000 */
[----:B------:R-:W-:Y:S01]  /*4470*/  IMAD.MOV.U32 R219, RZ, RZ, R22 ;  /* 0x000000ffffdb7224 */ /* 0x000fe200078e0016 */
[----:B------:R-:W-:Y:S01]  /*4480*/  UMOV UR11, 0x40000040 ;  /* 0x40000040000b7882 */ /* 0x000fe20000000000 */
[----:B------:R-:W-:Y:S01]  /*4490*/  IMAD.MOV.U32 R220, RZ, RZ, R21 ;  /* 0x000000ffffdc7224 */ /* 0x000fe200078e0015 */
[----:B------:R0:W5:Y:S01]  /*44a0*/  LDL.LU R0, [R1+0x2cc] ;  /* 0x0002cc0001007983 */ /* 0x0001620000300800 */
[----:B------:R-:W-:-:S02]  /*44b0*/  IMAD.MOV.U32 R222, RZ, RZ, R19 ;  /* 0x000000ffffde7224 */ /* 0x000fc400078e0013 */
[----:B------:R-:W-:Y:S01]  /*44c0*/  IMAD.MOV.U32 R223, RZ, RZ, R18 ;  /* 0x000000ffffdf7224 */ /* 0x000fe200078e0012 */
[----:B------:R0:W5:Y:S01]  /*44d0*/  LDL.LU R17, [R1+0x2c8] ;  /* 0x0002c80001117983 */ /* 0x0001620000300800 */
[----:B------:R-:W-:Y:S02]  /*44e0*/  IMAD.MOV.U32 R225, RZ, RZ, R14 ;  /* 0x000000ffffe17224 */ /* 0x000fe400078e000e */
[----:B------:R-:W-:Y:S01]  /*44f0*/  IMAD.MOV.U32 R226, RZ, RZ, R13 ;  /* 0x000000ffffe27224 */ /* 0x000fe200078e000d */
[----:B------:R0:W5:Y:S01]  /*4500*/  LDL.LU R16, [R1+0x2c4] ;  /* 0x0002c40001107983 */ /* 0x0001620000300800 */
[----:B------:R-:W-:Y:S02]  /*4510*/  IMAD.MOV.U32 R228, RZ, RZ, R11 ;  /* 0x000000ffffe47224 */ /* 0x000fe400078e000b */
[----:B------:R-:W-:Y:S01]  /*4520*/  IMAD.MOV.U32 R229, RZ, RZ, R10 ;  /* 0x000000ffffe57224 */ /* 0x000fe200078e000a */
[----:B------:R0:W5:Y:S01]  /*4530*/  LDL.LU R3, [R1+0x2c0] ;  /* 0x0002c00001037983 */ /* 0x0001620000300800 */
[----:B------:R-:W-:-:S02]  /*4540*/  IMAD.MOV.U32 R231, RZ, RZ, R8 ;  /* 0x000000ffffe77224 */ /* 0x000fc400078e0008 */
[----:B------:R-:W-:Y:S01]  /*4550*/  IMAD.MOV.U32 R232, RZ, RZ, R7 ;  /* 0x000000ffffe87224 */ /* 0x000fe200078e0007 */
[----:B------:R0:W5:Y:S01]  /*4560*/  LDL.LU R2, [R1+0x2bc] ;  /* 0x0002bc0001027983 */ /* 0x0001620000300800 */
        /* <DEDUP_REMOVED lines=69> */
[----:B-1----:R0:W5:Y:S04]  /*49c0*/  LDL.LU R152, [R1+0x2b8] ;  /* 0x0002b80001987983 */ /* 0x0021680000300800 */
[----:B------:R-:W2:Y:S04]  /*49d0*/  LDL.LU.64 R150, [R1+0x2b0] ;  /* 0x0002b00001967983 */ /* 0x000ea80000300a00 */
        /* <DEDUP_REMOVED lines=20> */
[----:B------:R-:W2:Y:S01]  /*4b20*/  LDL.LU.64 R108, [R1+0x208] ;  /* 0x00020800016c7983 */ /* 0x000ea20000300a00 */
[----:B------:R-:W-:Y:S01]  /*4b30*/  UIADD3 UR8, UR6, 0x406, URZ ;  /* 0x0000040606087890 */ /* 0x000fe2000fffe03f */
[----:B------:R-:W-:Y:S01]  /*4b40*/  UMOV UR9, 0x40000040 ;  /* 0x4000004000097882 */ /* 0x000fe20000000000 */
[----:B--2---:R-:W-:-:S07]  /*4b50*/  WARPGROUP.ARRIVE ;  /* 0x00000000000079c5 */ /* 0x004fce0000000000 */
[----:B------:R-:W-:Y:S03]  /*4b60*/  HGMMA.64x256x16.F32 R24, gdesc[UR8], R24, gsb0 ;  /* 0x03e00000081879f0 */ /* 0x000fe60008000818 */
[----:B------:R-:W-:Y:S02]  /*4b70*/  WARPGROUP.DEPBAR.LE gsb0, 0x0 ;  /* 0x00008000000079c5 */ /* 0x000fe40000010000 */
[----:B0-----:R-:W-:Y:S05]  /*4b80*/  @!P1 BRA `(.L_x_22) ;  /* 0x0000004000d09947 */ /* 0x001fea0003800000 */
[----:B------:R-:W-:Y:S01]  /*4b90*/  UIADD3 UR7, UR39, 0x1, URZ ;  /* 0x0000000127077890 */ /* 0x000fe2000fffe03f */
[----:B-----5:R-:W-:Y:S01]  /*4ba0*/  R2UR UR6, R3 ;  /* 0x00000000030672ca */ /* 0x020fe200000e0000 */
[----:B------:R-:W-:Y:S02]  /*4bb0*/  UMOV UR12, UR39 ;  /* 0x00000027000c7c82 */ /* 0x000fe40008000000 */
[----:B------:R-:W-:-:S04]  /*4bc0*/  UISETP.NE.AND UP0, UPT, UR7, 0x3, UPT ;  /* 0x000000030700788c */ /* 0x000fc8000bf05270 */
[----:B------:R-:W-:Y:S02]  /*4bd0*/  USEL UR8, URZ, 0x1, UP0 ;  /* 0x000000013f087887 */ /* 0x000fe40008000000 */
[----:B------:R-:W-:Y:S02]  /*4be0*/  USEL UR7, UR7, URZ, UP0 ;  /* 0x0000003f07077287 */ /* 0x000fe40008000000 */
[----:B------:R-:W-:-:S06]  /*4bf0*/  ULOP3.LUT UR8, UR38, UR8, URZ, 0x3c, !UPT ;  /* 0x0000000826087292 */ /* 0x000fcc000f8e3c3f */
[----:B------:R-:W-:-:S07]  /*4c00*/  MOV R3, UR8 ;  /* 0x0000000800037c02 */ /* 0x000fce0008000f00 */
.L_x_29:
[----:B------:R-:W-:Y:S05]  /*4c10*/  @!P0 BRA `(.L_x_23) ;  /* 0x0000000000048947 */ /* 0x000fea0003800000 */
[----:B------:R-:W-:Y:S01]  /*4c20*/  BPT.TRAP 0x1 ;  /* 0x000000040000795c */ /* 0x000fe20000300000 */
.L_x_23:
[----:B------:R-:W0:Y:S01]  /*4c30*/  S2UR UR9, SR_CgaCtaId ;  /* 0x00000000000979c3 */ /* 0x000e220000008800 */
[----:B------:R-:W-:Y:S01]  /*4c40*/  UMOV UR8, 0x400 ;  /* 0x0000040000087882 */ /* 0x000fe20000000000 */
[----:B------:R-:W-:Y:S01]  /*4c50*/  IMAD.U32 R4, RZ, RZ, UR7 ;  /* 0x00000007ff047e24 */ /* 0x000fe2000f8e00ff */
[----:B------:R-:W-:Y:S01]  /*4c60*/  SHF.L.U32 R5, R3, 0x1f, RZ ;  /* 0x0000001f03057819 */ /* 0x000fe200000006ff */
[----:B0-----:R-:W-:-:S06]  /*4c70*/  ULEA UR8, UR9, UR8, 0x18 ;  /* 0x0000000809087291 */ /* 0x001fcc000f8ec03f */
[----:B------:R-:W-:-:S05]  /*4c80*/  IMAD.U32 R0, RZ, RZ, UR8 ;  /* 0x00000008ff007e24 */ /* 0x000fca000f8e00ff */
[----:B------:R-:W-:-:S04]  /*4c90*/  LEA R4, R4, R0, 0x3 ;  /* 0x0000000004047211 */ /* 0x000fc800078e18ff */
[----:B------:R0:W1:Y:S01]  /*4ca0*/  SYNCS.PHASECHK.TRANS64.TRYWAIT P1, [R4+URZ], R5 ;  /* 0x00000005040075a7 */ /* 0x000062000802017f */
[----:B------:R-:W-:Y:S05]  /*4cb0*/  @!P0 BRA `(.L_x_24) ;  /* 0x0000000000048947 */ /* 0x000fea0003800000 */
[----:B------:R-:W-:Y:S01]  /*4cc0*/  BPT.TRAP 0x1 ;  /* 0x000000040000795c */ /* 0x000fe20000300000 */
.L_x_24:
[----:B-1----:R-:W-:Y:S05]  /*4cd0*/  @P1 BRA `(.L_x_25) ;  /* 0x0000000000081947 */ /* 0x002fea0003800000 */
[----:B------:R-:W1:Y:S02]  /*4ce0*/  SYNCS.PHASECHK.TRANS64.TRYWAIT P1, [R4+URZ], R5 ;  /* 0x00000005040075a7 */ /* 0x000e64000802017f */
[----:B-1----:R-:W-:Y:S05]  /*4cf0*/  @!P1 BRA `(.L_x_26) ;  /* 0x0000017400249947 */ /* 0x002fea0003800000 */
.L_x_25:
        /* <DEDUP_REMOVED lines=64> */
[----:B--2---:R-:W2:Y:S04]  /*5100*/  LDL.LU.64 R24, [R1] ;  /* 0x0000000001187983 */ /* 0x004ea80000300a00 */
        /* <DEDUP_REMOVED lines=63> */
[----:B------:R-:W-:-:S02]  /*5500*/  ULEA UR13, UR7, UR4, 0xb ;  /* 0x00000004070d7291 */ /* 0x000fc4000f8e583f */
[----:B------:R-:W-:Y:S01]  /*5510*/  ULEA UR14, UR7, UR5, 0xb ;  /* 0x00000005070e7291 */ /* 0x000fe2000f8e583f */
[----:B------:R-:W-:Y:S01]  /*5520*/  STL [R1+0x2cc], R17 ;  /* 0x0002cc1101007387 */ /* 0x000fe20000100800 */
[----:B------:R-:W-:Y:S01]  /*5530*/  UMOV UR9, 0x40000040 ;  /* 0x4000004000097882 */ /* 0x000fe20000000000 */
[----:B------:R-:W-:Y:S02]  /*5540*/  UMOV UR11, 0x40000040 ;  /* 0x40000040000b7882 */ /* 0x000fe40000000000 */
[----:B------:R-:W-:Y:S01]  /*5550*/  UMOV UR8, UR13 ;  /* 0x0000000d00087c82 */ /* 0x000fe20008000000 */
[----:B------:R-:W-:Y:S01]  /*5560*/  STL [R1+0x2c8], R16 ;  /* 0x0002c81001007387 */ /* 0x000fe20000100800 */
[----:B------:R-:W-:-:S03]  /*5570*/  UMOV UR10, UR14 ;  /* 0x0000000e000a7c82 */ /* 0x000fc60008000000 */
[----:B------:R-:W-:Y:S04]  /*5580*/  STL [R1+0x2c4], R3 ;  /* 0x0002c40301007387 */ /* 0x000fe80000100800 */
[----:B------:R3:W-:Y:S04]  /*5590*/  STL [R1+0x2c0], R2 ;  /* 0x0002c00201007387 */ /* 0x0007e80000100800 */
[----:B------:R4:W-:Y:S01]  /*55a0*/  STL [R1+0x2bc], R0 ;  /* 0x0002bc0001007387 */ /* 0x0009e20000100800 */
[----:B--2---:R-:W-:-:S06]  /*55b0*/  WARPGROUP.ARRIVE ;  /* 0x00000000000079c5 */ /* 0x004fcc0000000000 */
[----:B------:R-:W-:Y:S03]  /*55c0*/  HGMMA.64x256x16.F32 R24, gdesc[UR8], R24, gsb0 ;  /* 0x03e00000081879f0 */ /* 0x000fe60008000818 */
[----:B------:R-:W-:Y:S02]  /*55d0*/  WARPGROUP.DEPBAR.LE gsb0, 0x0 ;  /* 0x00008000000079c5 */ /* 0x000fe40000010000 */
[----:B------:R-:W-:Y:S01]  /*55e0*/  STL.64 [R1], R24 ;  /* 0x0000001801007387 */ /* 0x000fe20000100a00 */
[----:B---3--:R-:W-:Y:S01]  /*55f0*/  MOV R2, R150 ;  /* 0x0000009600027202 */ /* 0x008fe20000000f00 */
[----:B----4-:R-:W-:Y:S01]  /*5600*/  IMAD.MOV.U32 R0, RZ, RZ, R151 ;  /* 0x000000ffff007224 */ /* 0x010fe200078e0097 */
[----:B01----:R-:W-:Y:S01]  /*5610*/  MOV R5, R147 ;  /* 0x0000009300057202 */ /* 0x003fe20000000f00 */
        /* <DEDUP_REMOVED lines=40> */
[----:B------:R-:W2:Y:S01]  /*58a0*/  LDL.LU.64 R150, [R1+0x780] ;  /* 0x0007800001967983 */ /* 0x000ea20000300a00 */
        /* <DEDUP_REMOVED lines=92> */
[----:B------:R-:W-:-:S02]  /*5e70*/  IMAD.MOV.U32 R231, RZ, RZ, R50 ;  /* 0x000000ffffe77224 */ /* 0x000fc400078e0032 */
[----:B------:R-:W-:Y:S01]  /*5e80*/  IMAD.MOV.U32 R232, RZ, RZ, R49 ;  /* 0x000000ffffe87224 */ /* 0x000fe200078e0031 */
[----:B------:R-:W2:Y:S01]  /*5e90*/  LDL.LU.64 R102, [R1+0x6c0] ;  /* 0x0006c00001667983 */ /* 0x000ea20000300a00 */
[----:B------:R-:W-:Y:S02]  /*5ea0*/  IMAD.MOV.U32 R235, RZ, RZ, R46 ;  /* 0x000000ffffeb7224 */ /* 0x000fe400078e002e */
[----:B------:R-:W-:Y:S01]  /*5eb0*/  IMAD.MOV.U32 R234, RZ, RZ, R47 ;  /* 0x000000ffffea7224 */ /* 0x000fe200078e002f */
        /* <DEDUP_REMOVED lines=28> */
[----:B0-----:R-:W2:Y:S04]  /*6080*/  LDL.LU.64 R44, [R1+0x5d8] ;  /* 0x0005d800012c7983 */ /* 0x001ea80000300a00 */
        /* <DEDUP_REMOVED lines=11> */
[----:B------:R-:W-:-:S02]  /*6140*/  UMOV UR9, 0x40000040 ;  /* 0x4000004000097882 */ /* 0x000fc40000000000 */
[----:B------:R-:W-:Y:S01]  /*6150*/  STL [R1+0x580], R152 ;  /* 0x0005809801007387 */ /* 0x000fe20000100800 */
[----:B--2---:R-:W-:-:S06]  /*6160*/  WARPGROUP.ARRIVE ;  /* 0x00000000000079c5 */ /* 0x004fcc0000000000 */
        /* <DEDUP_REMOVED lines=91> */
[----:B------:R-:W-:Y:S01]  /*6720*/  IMAD.MOV.U32 R235, RZ, RZ, R0 ;  /* 0x000000ffffeb7224 */ /* 0x000fe200078e0000 */
[----:B------:R-:W-:Y:S02]  /*6730*/  UIADD3 UR8, UR13, 0x2, URZ ;  /* 0x000000020d087890 */ /* 0x000fe4000fffe03f */
[----:B------:R-:W-:Y:S01]  /*6740*/  UIADD3 UR10, UR14, 0x2, URZ ;  /* 0x000000020e0a7890 */ /* 0x000fe2000fffe03f */
[----:B------:R-:W-:Y:S01]  /*6750*/  UMOV UR9, 0x40000040 ;  /* 0x4000004000097882 */ /* 0x000fe20000000000 */
[----:B------:R-:W-:Y:S01]  /*6760*/  UMOV UR11, 0x40000040 ;  /* 0x40000040000b7882 */ /* 0x000fe20000000000 */
        /* <DEDUP_REMOVED lines=236> */
[----:B------:R-:W-:Y:S01]  /*7630*/  STL.64 [R1+0x30], R36 ;  /* 0x0000302401007387 */ /* 0x000fe20000100a00 */
[----:B------:R-:W-:-:S03]  /*7640*/  IMAD.MOV.U32 R5, RZ, RZ, R150 ;  /* 0x000000ffff057224 */ /* 0x000fc600078e0096 */
[----:B------:R-:W-:Y:S01]  /*7650*/  STL.64 [R1+0x38], R38 ;  /* 0x0000382601007387 */ /* 0x000fe20000100a00 */
[----:B------:R-:W-:-:S03]  /*7660*/  MOV R4, R151 ;  /* 0x0000009700047202 */ /* 0x000fc60000000f00 */
[----:B------:R-:W-:Y:S01]  /*7670*/  STL.64 [R1+0x40], R40 ;  /* 0x0000402801007387 */ /* 0x000fe20000100a00 */
[----:B------:R-:W-:Y:S01]  /*7680*/  MOV R7, R148 ;  /* 0x0000009400077202 */ /* 0x000fe20000000f00 */
[----:B------:R-:W-:Y:S02]  /*7690*/  IMAD.MOV.U32 R6, RZ, RZ, R149 ;  /* 0x000000ffff067224 */ /* 0x000fe400078e0095 */
[----:B------:R-:W-:Y:S01]  /*76a0*/  STL.64 [R1+0x48], R42 ;  /* 0x0000482a01007387 */ /* 0x000fe20000100a00 */
[----:B------:R-:W-:-:S03]  /*76b0*/  IMAD.MOV.U32 R9, RZ, RZ, R146 ;  /* 0x000000ffff097224 */ /* 0x000fc600078e0092 */
[----:B------:R0:W-:Y:S01]  /*76c0*/  STL.64 [R1+0x50], R44 ;  /* 0x0000502c01007387 */ /* 0x0001e20000100a00 */
[----:B------:R-:W-:Y:S01]  /*76d0*/  IMAD.MOV.U32 R8, RZ, RZ, R147 ;  /* 0x000000ffff087224 */ /* 0x000fe200078e0093 */
[----:B------:R-:W-:Y:S02]  /*76e0*/  MOV R10, R145 ;  /* 0x00000091000a7202 */ /* 0x000fe40000000f00 */
[----:B------:R-:W3:Y:S01]  /*76f0*/  LDL.LU.64 R150, [R1+0x4c8] ;  /* 0x0004c80001967983 */ /* 0x000ee20000300a00 */
[----:B------:R-:W-:Y:S01]  /*7700*/  IMAD.MOV.U32 R11, RZ, RZ, R144 ;  /* 0x000000ffff0b7224 */ /* 0x000fe200078e0090 */
[----:B------:R-:W-:Y:S02]  /*7710*/  MOV R13, R142 ;  /* 0x0000008e000d7202 */ /* 0x000fe40000000f00 */
[----:B------:R-:W3:Y:S01]  /*7720*/  LDL.LU.64 R148, [R1+0x4c0] ;  /* 0x0004c00001947983 */ /* 0x000ee20000300a00 */
[----:B------:R-:W-:-:S03]  /*7730*/  IMAD.MOV.U32 R12, RZ, RZ, R143 ;  /* 0x000000ffff0c7224 */ /* 0x000fc600078e008f */
[----:B------:R-:W3:Y:S01]  /*7740*/  LDL.LU.64 R146, [R1+0x4b8] ;  /* 0x0004b80001927983 */ /* 0x000ee20000300a00 */
[----:B------:R-:W-:Y:S01]  /*7750*/  IMAD.MOV.U32 R15, RZ, RZ, R140 ;  /* 0x000000ffff0f7224 */ /* 0x000fe200078e008c */
[----:B------:R-:W-:Y:S01]  /*7760*/  MOV R18, R139 ;  /* 0x0000008b00127202 */ /* 0x000fe20000000f00 */
[----:B------:R-:W-:Y:S01]  /*7770*/  IMAD.MOV.U32 R14, RZ, RZ, R141 ;  /* 0x000000ffff0e7224 */ /* 0x000fe200078e008d */
        /* <DEDUP_REMOVED lines=350> */
[----:B------:R-:W-:Y:S01]  /*8d60*/  BPT.TRAP 0x1 ;  /* 0x000000040000795c */ /* 0x000fe20000300000 */
.L_x_27:
[----:B-----5:R-:W-:Y:S01]  /*8d70*/  ISETP.NE.AND P1, PT, R17, RZ, PT ;  /* 0x000000ff1100720c */ /* 0x020fe20003f25270 */
[----:B------:R-:W-:Y:S01]  /*8d80*/  UISETP.GT.U32.AND UP0, UPT, UR40, 0x1, UPT ;  /* 0x000000012800788c */ /* 0x000fe2000bf04070 */
[----:B------:R-:W-:-:S11]  /*8d90*/  MOV R4, UR12 ;  /* 0x0000000c00047c02 */ /* 0x000fd60008000f00 */
[----:B------:R-:W-:-:S04]  /*8da0*/  @P1 IMAD R4, R4, 0x8, R0 ;  /* 0x0000000804041824 */ /* 0x000fc800078e0200 */
[----:B------:R-:W-:-:S05]  /*8db0*/  @P1 VIADD R4, R4, 0x18 ;  /* 0x0000001804041836 */ /* 0x000fca0000000000 */
[----:B------:R-:W-:-:S04]  /*8dc0*/  @P1 PRMT R4, R152, 0x654, R4 ;  /* 0x0000065498041816 */ /* 0x000fc80000000004 */
[----:B------:R0:W-:Y:S01]  /*8dd0*/  @P1 SYNCS.ARRIVE.TRANS64.RED.A1T0 RZ, [R4+URZ], RZ ;  /* 0x000000ff04ff19a7 */ /* 0x0001e2000810043f */
[----:B------:R-:W-:-:S13]  /*8de0*/  PLOP3.LUT P1, PT, PT, PT, UP0, 0x80, 0x0 ;  /* 0x000000000000781c */ /* 0x000fda0003f2f008 */
[----:B0-----:R-:W-:Y:S05]  /*8df0*/  @P1 BRA `(.L_x_28) ;  /* 0x0000000000041947 */ /* 0x001fea0003800000 */
[----:B------:R-:W-:Y:S01]  /*8e00*/  BPT.TRAP 0x1 ;  /* 0x000000040000795c */ /* 0x000fe20000300000 */
.L_x_28:
[----:B------:R-:W-:Y:S02]  /*8e10*/  UISETP.GT.AND UP2, UPT, UR6, 0x1, UPT ;  /* 0x000000010600788c */ /* 0x000fe4000bf44270 */
[----:B------:R-:W-:Y:S02]  /*8e20*/  UIADD3 UR7, UR7, 0x1, URZ ;  /* 0x0000000107077890 */ /* 0x000fe4000fffe03f */
[----:B------:R-:W-:Y:S02]  /*8e30*/  UIADD3 UR12, UR12, 0x1, URZ ;  /* 0x000000010c0c7890 */ /* 0x000fe4000fffe03f */
[----:B------:R-:W-:Y:S01]  /*8e40*/  PLOP3.LUT P1, PT, PT, PT, UP2, 0x80, 0x0 ;  /* 0x000000000000781c */ /* 0x000fe20003f2f028 */
[----:B------:R-:W-:Y:S02]  /*8e50*/  UISETP.NE.AND UP0, UPT, UR7, 0x3, UPT ;  /* 0x000000030700788c */ /* 0x000fe4000bf05270 */
[----:B------:R-:W-:Y:S02]  /*8e60*/  UISETP.NE.AND UP1, UPT, UR12, 0x3, UPT ;  /* 0x000000030c00788c */ /* 0x000fe4000bf25270 */
[----:B------:R-:W-:-:S02]  /*8e70*/  USEL UR8, URZ, 0x1, UP0 ;  /* 0x000000013f087887 */ /* 0x000fc40008000000 */
[----:B------:R-:W-:Y:S02]  /*8e80*/  UIADD3 UR6, UR6, -0x1, URZ ;  /* 0xffffffff06067890 */ /* 0x000fe4000fffe03f */
[----:B------:R-:W-:Y:S02]  /*8e90*/  USEL UR7, UR7, URZ, UP0 ;  /* 0x0000003f07077287 */ /* 0x000fe40008000000 */
[----:B------:R-:W-:Y:S01]  /*8ea0*/  USEL UR12, UR12, URZ, UP1 ;  /* 0x0000003f0c0c7287 */ /* 0x000fe20008800000 */
[----:B------:R-:W-:Y:S01]  /*8eb0*/  LOP3.LUT R3, R3, UR8, RZ, 0x3c, !PT ;  /* 0x0000000803037c12 */ /* 0x000fe2000f8e3cff */
[----:B------:R-:W-:Y:S10]  /*8ec0*/  @P1 BRA `(.L_x_29) ;  /* 0xffffffbc00501947 */ /* 0x000ff4000383ffff */
.L_x_22:
[----:B-----5:R-:W0:Y:S02]  /*8ed0*/  LDC R3, c[0x0][0x28c] ;  /* 0x0000a300ff037b82 */ /* 0x020e240000000800 */
[----:B0-----:R-:W-:-:S13]  /*8ee0*/  ISETP.GE.AND P1, PT, R3, 0x1, PT ;  /* 0x000000010300780c */ /* 0x001fda0003f26270 */
[----:B------:R-:W-:Y:S05]  /*8ef0*/  @!P1 BRA `(.L_x_30) ;  /* 0x0000000000549947 */ /* 0x000fea0003800000 */
[----:B------:R-:W-:Y:S05]  /*8f00*/  @!P0 BRA `(.L_x_31) ;  /* 0x0000000000048947 */ /* 0x000fea0003800000 */
[----:B------:R-:W-:Y:S01]  /*8f10*/  BPT.TRAP 0x1 ;  /* 0x000000040000795c */ /* 0x000fe20000300000 */
.L_x_31:
[----:B------:R-:W-:Y:S01]  /*8f20*/  ISETP.NE.AND P0, PT, R17, RZ, PT ;  /* 0x000000ff1100720c */ /* 0x000fe20003f05270 */
[----:B------:R-:W-:-:S12]  /*8f30*/  BSSY B0, `(.L_x_32) ;  /* 0x000000d000007945 */ /* 0x000fd80003800000 */
[----:B------:R-:W-:Y:S05]  /*8f40*/  @!P0 BRA `(.L_x_33) ;  /* 0x00000000002c8947 */ /* 0x000fea0003800000 */
[----:B------:R-:W-:-:S04]  /*8f50*/  UISETP.LT.AND UP0, UPT, UR44, 0x1, UPT ;  /* 0x000000012c00788c */ /* 0x000fc8000bf01270 */
[----:B------:R-:W-:-:S04]  /*8f60*/  USEL UR6, UR44, 0x1, UP0 ;  /* 0x000000012c067887 */ /* 0x000fc80008000000 */
[----:B------:R-:W-:-:S04]  /*8f70*/  UIADD3 UR6, UR39, UR44, -UR6 ;  /* 0x0000002c27067290 */ /* 0x000fc8000fffe806 */
[----:B------:R-:W-:-:S04]  /*8f80*/  UIMAD.WIDE.U32 UR4, UR6, -0x55555555, URZ ;  /* 0xaaaaaaab060478a5 */ /* 0x000fc8000f8e003f */
[----:B------:R-:W-:-:S04]  /*8f90*/  USHF.R.U32.HI UR4, URZ, 0x1, UR5 ;  /* 0x000000013f047899 */ /* 0x000fc80008011605 */
[----:B------:R-:W-:-:S06]  /*8fa0*/  UIMAD UR6, UR4, -0x3, UR6 ;  /* 0xfffffffd040678a4 */ /* 0x000fcc000f8e0206 */
[----:B------:R-:W-:-:S05]  /*8fb0*/  MOV R3, UR6 ;  /* 0x0000000600037c02 */ /* 0x000fca0008000f00 */
[----:B------:R-:W-:-:S04]  /*8fc0*/  IMAD R0, R3, 0x8, R0 ;  /* 0x0000000803007824 */ /* 0x000fc800078e0200 */
[----:B------:R-:W-:-:S05]  /*8fd0*/  VIADD R0, R0, 0x18 ;  /* 0x0000001800007836 */ /* 0x000fca0000000000 */
[----:B------:R-:W-:-:S04]  /*8fe0*/  PRMT R0, R152, 0x654, R0 ;  /* 0x0000065498007816 */ /* 0x000fc80000000000 */
[----:B------:R0:W-:Y:S03]  /*8ff0*/  SYNCS.ARRIVE.TRANS64.RED.A1T0 RZ, [R0+URZ], RZ ;  /* 0x000000ff00ff79a7 */ /* 0x0001e6000810043f */
.L_x_33:
[----:B------:R-:W-:Y:S05]  /*9000*/  BSYNC B0 ;  /* 0x0000000000007941 */ /* 0x000fea0003800000 */
.L_x_32:
[----:B------:R-:W-:-:S06]  /*9010*/  UISETP.GT.U32.AND UP0, UPT, UR40, 0x1, UPT ;  /* 0x000000012800788c */ /* 0x000fcc000bf04070 */
[----:B------:R-:W-:-:S13]  /*9020*/  PLOP3.LUT P0, PT, PT, PT, UP0, 0x80, 0x0 ;  /* 0x000000000000781c */ /* 0x000fda0003f0f008 */
[----:B------:R-:W-:Y:S05]  /*9030*/  @P0 BRA `(.L_x_30) ;  /* 0x0000000000040947 */ /* 0x000fea0003800000 */
[----:B------:R-:W-:Y:S01]  /*9040*/  BPT.TRAP 0x1 ;  /* 0x000000040000795c */ /* 0x000fe20000300000 */
.L_x_30:
[----:B------:R-:W1:Y:S01]  /*9050*/  S2R R8, SR_TID.X ;  /* 0x0000000000087919 */ /* 0x000e620000002100 */
[----:B------:R-:W-:Y:S01]  /*9060*/  IMAD.MOV.U32 R19, RZ, RZ, 0x6540 ;  /* 0x00006540ff137424 */ /* 0x000fe200078e00ff */
[----:B------:R-:W-:Y:S02]  /*9070*/  UIMAD.WIDE UR6, UR41, 0x100, URZ ;  /* 0x00000100290678a5 */ /* 0x000fe4000f8e023f */
[----:B------:R-:W-:Y:S01]  /*9080*/  USHF.R.S32.HI UR10, URZ, 0x1f, UR43 ;  /* 0x0000001f3f0a7899 */ /* 0x000fe2000801142b */
[----:B------:R-:W-:Y:S01]  /*9090*/  ULDC.64 UR8, c[0x0][0x5d0] ;  /* 0x0001740000087ab9 */ /* 0x000fe20000000a00 */
[----:B------:R-:W-:Y:S02]  /*90a0*/  USHF.L.U32 UR41, UR41, 0x8, URZ ;  /* 0x0000000829297899 */ /* 0x000fe4000800063f */
[----:B------:R-:W-:Y:S02]  /*90b0*/  UIMAD UR4, UR10, UR8, URZ ;  /* 0x000000080a0472a4 */ /* 0x000fe4000f8e023f */
[----:B------:R-:W-:-:S02]  /*90c0*/  UIADD3 UR39, UR44, UR39, URZ ;  /* 0x000000272c277290 */ /* 0x000fc4000fffe03f */
[----:B------:R-:W-:Y:S02]  /*90d0*/  UIMAD UR4, UR43, UR9, UR4 ;  /* 0x000000092b0472a4 */ /* 0x000fe4000f8e0204 */
[----:B------:R-:W-:Y:S02]  /*90e0*/  UISETP.GT.U32.AND UP1, UPT, UR39, 0x2, UPT ;  /* 0x000000022700788c */ /* 0x000fe4000bf24070 */
[----:B------:R-:W-:Y:S02]  /*90f0*/  UISETP.GE.U32.AND UP2, UPT, UR44, 0x3, UPT ;  /* 0x000000032c00788c */ /* 0x000fe4000bf46070 */
[----:B------:R-:W-:Y:S01]  /*9100*/  UISETP.LT.U32.AND UP1, UPT, UR44, 0x3, UP1 ;  /* 0x000000032c00788c */ /* 0x000fe20008f21070 */
[--C-:B-1----:R-:W-:Y:S01]  /*9110*/  SHF.R.U32.HI R4, RZ, 0x7, R8.reuse ;  /* 0x00000007ff047819 */ /* 0x102fe20000011608 */
[----:B------:R-:W-:Y:S01]  /*9120*/  IMAD.SHL.U32 R18, R8, 0x2, RZ ;  /* 0x0000000208127824 */ /* 0x000fe200078e00ff */
[----:B------:R-:W-:Y:S02]  /*9130*/  SHF.R.U32.HI R5, RZ, 0x2, R8 ;  /* 0x00000002ff057819 */ /* 0x000fe40000011608 */
[----:B------:R-:W-:-:S02]  /*9140*/  LOP3.LUT R4, R4, 0x1, RZ, 0xc0, !PT ;  /* 0x0000000104047812 */ /* 0x000fc400078ec0ff */
[----:B------:R-:W-:Y:S02]  /*9150*/  LOP3.LUT R6, R8, 0x60, RZ, 0xc0, !PT ;  /* 0x0000006008067812 */ /* 0x000fe400078ec0ff */
[----:B------:R-:W-:Y:S02]  /*9160*/  LOP3.LUT R5, R5, 0x7, RZ, 0xc0, !PT ;  /* 0x0000000705057812 */ /* 0x000fe400078ec0ff */
[----:B------:R-:W-:Y:S02]  /*9170*/  SHF.L.U32 R3, R4, 0x6, RZ ;  /* 0x0000000604037819 */ /* 0x000fe400000006ff */
[----:B------:R-:W-:Y:S02]  /*9180*/  LOP3.LUT R18, R18, 0x6, RZ, 0xc0, !PT ;  /* 0x0000000612127812 */ /* 0x000fe400078ec0ff */
[----:B------:R-:W-:Y:S02]  /*9190*/  SHF.R.U32.HI R6, RZ, 0x1, R6 ;  /* 0x00000001ff067819 */ /* 0x000fe40000011606 */
[----:B------:R-:W-:-:S02]  /*91a0*/  LOP3.LUT R3, R3, 0x40, R5, 0xe2, !PT ;  /* 0x0000004003037812 */ /* 0x000fc400078ee205 */
[----:B------:R-:W-:Y:S01]  /*91b0*/  PRMT R18, R18, R19, UR42 ;  /* 0x0000002a12127e16 */ /* 0x000fe20008000013 */
[----:B------:R-:W-:Y:S01]  /*91c0*/  USHF.L.U32 UR42, UR42, 0x8, URZ ;  /* 0x000000082a2a7899 */ /* 0x000fe2000800063f */
[----:B0-----:R-:W-:Y:S02]  /*91d0*/  IADD3 R0, RZ, -R6, -R5 ;  /* 0x80000006ff007210 */ /* 0x001fe40007ffe805 */
[----:B------:R-:W-:Y:S02]  /*91e0*/  LOP3.LUT R3, R3, UR6, R6, 0xfe, !PT ;  /* 0x0000000603037c12 */ /* 0x000fe4000f8efe06 */
[----:B------:R-:W-:Y:S01]  /*91f0*/  SHF.R.S32.HI R19, RZ, 0x1f, R18 ;  /* 0x0000001fff137819 */ /* 0x000fe20000011412 */
[----:B------:R-:W-:Y:S01]  /*9200*/  IMAD R0, R4, -0x40, R0 ;  /* 0xffffffc004007824 */ /* 0x000fe200078e0200 */
[----:B------:R-:W-:Y:S01]  /*9210*/  MOV R6, UR8 ;  /* 0x0000000800067c02 */ /* 0x000fe20008000f00 */
[----:B------:R-:W-:Y:S01]  /*9220*/  ULDC UR8, c[0x0][0x284] ;  /* 0x0000a10000087ab9 */ /* 0x000fe20000000800 */
[----:B------:R-:W-:Y:S01]  /*9230*/  MOV R5, 0xfffffffe ;  /* 0xfffffffe00057802 */ /* 0x000fe20000000f00 */
[----:B------:R-:W-:-:S02]  /*9240*/  IMAD.U32 R153, RZ, RZ, UR8 ;  /* 0x00000008ff997e24 */ /* 0x000fc4000f8e00ff */
[----:B------:R-:W-:-:S03]  /*9250*/  IMAD.WIDE.U32 R6, R6, UR43, R18 ;  /* 0x0000002b06067c25 */ /* 0x000fc6000f8e0012 */
[----:B------:R-:W-:Y:S01]  /*9260*/  IADD3 R153, R153, -UR41, R0 ;  /* 0x8000002999997c10 */ /* 0x000fe2000fffe000 */
[----:B------:R-:W-:Y:S01]  /*9270*/  VIADD R7, R7, UR4 ;  /* 0x0000000407077c36 */ /* 0x000fe20008000000 */
[----:B------:R-:W-:Y:S01]  /*9280*/  ULDC UR4, c[0x0][0x288] ;  /* 0x0000a20000047ab9 */ /* 0x000fe20000000800 */
[----:B------:R-:W-:Y:S01]  /*9290*/  LOP3.LUT R0, R8, 0x3, RZ, 0xc0, !PT ;  /* 0x0000000308007812 */ /* 0x000fe200078ec0ff */
[----:B------:R-:W-:-:S04]  /*92a0*/  UISETP.GE.AND UP0, UPT, UR42, UR4, UPT ;  /* 0x000000042a00728c */ /* 0x000fc8000bf06270 */
[----:B------:R-:W-:Y:S01]  /*92b0*/  UISETP.GE.OR UP0, UPT, UR41, UR8, UP0 ;  /* 0x000000082900728c */ /* 0x000fe20008706670 */
[----:B------:R-:W-:Y:S01]  /*92c0*/  IMAD R0, R0, R5, UR4 ;  /* 0x0000000400007e24 */ /* 0x000fe2000f8e0205 */
[----:B------:R-:W-:Y:S02]  /*92d0*/  UIMAD.WIDE.U32 UR4, UR39, -0x55555555, URZ ;  /* 0xaaaaaaab270478a5 */ /* 0x000fe4000f8e003f */
[----:B------:R-:W-:Y:S01]  /*92e0*/  USEL UR8, URZ, 0x1, !UP1 ;  /* 0x000000013f087887 */ /* 0x000fe2000c800000 */
[----:B------:R-:W-:Y:S01]  /*92f0*/  VIADD R0, R0, -UR42 ;  /* 0x8000002a00007c36 */ /* 0x000fe20008000000 */
[----:B------:R-:W-:Y:S01]  /*9300*/  PLOP3.LUT P0, PT, PT, PT, UP0, 0x80, 0x0 ;  /* 0x000000000000781c */ /* 0x000fe20003f0f008 */
[----:B------:R-:W-:Y:S02]  /*9310*/  USHF.R.U32.HI UR4, URZ, 0x1, UR5 ;  /* 0x000000013f047899 */ /* 0x000fe40008011605 */
[----:B------:R-:W-:Y:S02]  /*9320*/  ULOP3.LUT UR38, UR38, UR8, URZ, 0x3c, !UPT ;  /* 0x0000000826267292 */ /* 0x000fe4000f8e3c3f */
[----:B------:R-:W-:-:S02]  /*9330*/  UIMAD UR39, UR4, -0x3, UR39 ;  /* 0xfffffffd042778a4 */ /* 0x000fc4000f8e0227 */
[----:B------:R-:W-:Y:S01]  /*9340*/  @UP2 ULOP3.LUT UR38, UR38, 0x1, UR4, 0x78, !UPT ;  /* 0x0000000126262892 */ /* 0x000fe2000f8e7804 */
[----:B------:R-:W-:-:S05]  /*9350*/  UMOV UR41, 0xffffffff ;  /* 0xffffffff00297882 */ /* 0x000fca0000000000 */
[----:B------:R-:W-:Y:S06]  /*9360*/  @P0 BRA `(.L_x_34) ;  /* 0x0000010c00e80947 */ /* 0x000fec0003800000 */
[----:B------:R-:W-:Y:S01]  /*9370*/  FSETP.NEU.AND P0, PT, R16, RZ, PT ;  /* 0x000000ff1000720b */ /* 0x000fe20003f0d000 */
[----:B------:R-:W-:Y:S01]  /*9380*/  ULDC.64 UR8, c[0x0][0x5c8] ;  /* 0x0001720000087ab9 */ /* 0x000fe20000000a00 */
[----:B------:R-:W-:Y:S01]  /*9390*/  ISETP.GT.AND P3, PT, R153, RZ, PT ;  /* 0x000000ff9900720c */ /* 0x000fe20003f64270 */
[----:B------:R-:W-:Y:S01]  /*93a0*/  UIMAD UR4, UR7, UR8, URZ ;  /* 0x00000008070472a4 */ /* 0x000fe2000f8e023f */
[----:B------:R-:W-:Y:S01]  /*93b0*/  IMAD.U32 R10, RZ, RZ, UR9 ;  /* 0x00000009ff0a7e24 */ /* 0x000fe2000f8e00ff */
[----:B------:R-:W-:Y:S01]  /*93c0*/  BSSY B0, `(.L_x_34) ;  /* 0x00010f4000007945 */ /* 0x000fe20003800000 */
[----:B------:R-:W-:Y:S01]  /*93d0*/  IMAD.WIDE.U32 R6, R3, UR8, R6 ;  /* 0x0000000803067c25 */ /* 0x000fe2000f8e0006 */
[----:B------:R-:W-:-:S03]  /*93e0*/  ISETP.GT.AND P1, PT, R0, RZ, P3 ;  /* 0x000000ff0000720c */ /* 0x000fc60001f24270 */
[----:B------:R-:W-:-:S05]  /*93f0*/  IMAD R10, R3, R10, UR4 ;  /* 0x00000004030a7e24 */ /* 0x000fca000f8e020a */
[----:B------:R-:W-:Y:S01]  /*9400*/  IADD3 R10, R7, R10, RZ ;  /* 0x0000000a070a7210 */ /* 0x000fe20007ffe0ff */
[----:B------:R-:W-:Y:S06]  /*9410*/  @!P0 BRA `(.L_x_35) ;  /* 0x000000b800108947 */ /* 0x000fec0003800000 */
[----:B------:R-:W0:Y:S01]  /*9420*/  LDC.64 R22, c[0x0][0x5b8] ;  /* 0x00016e00ff167b82 */ /* 0x000e220000000a00 */
[----:B------:R-:W2:Y:S01]  /*9430*/  LDL.LU R11, [R1] ;  /* 0x00000000010b7983 */ /* 0x000ea20000300800 */
[----:B------:R-:W-:-:S06]  /*9440*/  ULDC.64 UR4, c[0x0][0x5c0] ;  /* 0x0001700000047ab9 */ /* 0x000fcc0000000a00 */
[----:B------:R-:W1:Y:S08]  /*9450*/  LDC.64 R14, c[0x0][0x5b0] ;  /* 0x00016c00ff0e7b82 */ /* 0x000e700000000a00 */
[----:B------:R-:W3:Y:S01]  /*9460*/  LDC.64 R12, c[0x0][0x5a8] ;  /* 0x00016a00ff0c7b82 */ /* 0x000ee20000000a00 */
[C---:B0-----:R-:W-:Y:S02]  /*9470*/  IMAD R159, R22.reuse, UR10, RZ ;  /* 0x0000000a169f7c24 */ /* 0x041fe4000f8e02ff */
[----:B------:R-:W-:-:S04]  /*9480*/  IMAD.WIDE.U32 R154, R22, UR43, R18 ;  /* 0x0000002b169a7c25 */ /* 0x000fc8000f8e0012 */
[----:B------:R-:W-:Y:S02]  /*9490*/  IMAD R159, R23, UR43, R159 ;  /* 0x0000002b179f7c24 */ /* 0x000fe4000f8e029f */
[----:B-1----:R-:W-:Y:S02]  /*94a0*/  IMAD R158, R14, UR7, RZ ;  /* 0x000000070e9e7c24 */ /* 0x002fe4000f8e02ff */
[----:B------:R-:W-:Y:S02]  /*94b0*/  IMAD.IADD R21, R155, 0x1, R159 ;  /* 0x000000019b157824 */ /* 0x000fe400078e029f */
[----:B------:R-:W-:Y:S02]  /*94c0*/  IMAD.MOV.U32 R20, RZ, RZ, R154 ;  /* 0x000000ffff147224 */ /* 0x000fe400078e009a */
[C---:B------:R-:W-:Y:S02]  /*94d0*/  IMAD R158, R3.reuse, R15, R158 ;  /* 0x0000000f039e7224 */ /* 0x040fe400078e029e */
[----:B------:R-:W-:-:S05]  /*94e0*/  IMAD.WIDE.U32 R4, R3, R14, R20 ;  /* 0x0000000e03047225 */ /* 0x000fca00078e0014 */
[----:B------:R-:W-:Y:S02]  /*94f0*/  IADD3 R5, R5, R158, RZ ;  /* 0x0000009e05057210 */ /* 0x000fe40007ffe0ff */
[----:B---3--:R-:W-:-:S04]  /*9500*/  LEA R8, P0, R4, R12, 0x1 ;  /* 0x0000000c04087211 */ /* 0x008fc800078008ff */
[----:B------:R-:W-:-:S05]  /*9510*/  LEA.HI.X R9, R4, R13, R5, 0x1, P0 ;  /* 0x0000000d04097211 */ /* 0x000fca00000f0c05 */
[----:B------:R-:W3:Y:S01]  /*9520*/  @P1 LDG.E.LTC128B.U16 R23, desc[UR36][R8.64] ;  /* 0x0000002408171981 */ /* 0x000ee2000c1e1520 */
[----:B------:R-:W-:Y:S01]  /*9530*/  BSSY B1, `(.L_x_36) ;  /* 0x0000011000017945 */ /* 0x000fe20003800000 */
[----:B---3--:R-:W-:-:S05]  /*9540*/  HADD2.F32 R4, -RZ, R23.H0_H0 ;  /* 0x20000017ff047230 */ /* 0x008fca0000004100 */
[----:B------:R-:W-:-:S04]  /*9550*/  FMUL R4, R4, R16 ;  /* 0x0000001004047220 */ /* 0x000fc80000400000 */
[----:B--2---:R-:W-:Y:S01]  /*9560*/  FFMA R7, R11, R2, R4 ;  /* 0x000000020b077223 */ /* 0x004fe20000000004 */
[----:B------:R-:W-:-:S04]  /*9570*/  LEA R4, P0, R6, UR4, 0x1 ;  /* 0x0000000406047c11 */ /* 0x000fc8000f8008ff */
[----:B------:R-:W-:Y:S02]  /*9580*/  LEA.HI.X R5, R6, UR5, R10, 0x1, P0 ;  /* 0x0000000506057c11 */ /* 0x000fe400080f0c0a */
[----:B------:R-:W-:-:S05]  /*9590*/  F2FP.F16.F32.PACK_AB R6, RZ, R7 ;  /* 0x00000007ff06723e */ /* 0x000fca00000000ff */
[----:B------:R0:W-:Y:S02]  /*95a0*/  @P1 STG.E.U16 desc[UR36][R4.64], R6 ;  /* 0x0000000604001986 */ /* 0x0001e4000c101524 */
[----:B0-----:R-:W-:-:S04]  /*95b0*/  IMAD.WIDE.U32 R6, R3, R14, R18 ;  /* 0x0000000e03067225 */ /* 0x001fc800078e0012 */
[----:B------:R-:W-:Y:S02]  /*95c0*/  IMAD.IADD R7, R158, 0x1, R7 ;  /* 0x000000019e077824 */ /* 0x000fe400078e0207 */
[----:B------:R-:W-:-:S04]  /*95d0*/  IMAD.WIDE.U32 R6, R22, UR43, R6 ;  /* 0x0000002b16067c25 */ /* 0x000fc8000f8e0006 */
[----:B------:R-:W-:Y:S01]  /*95e0*/  IMAD.IADD R7, R159, 0x1, R7 ;  /* 0x000000019f077824 */ /* 0x000fe200078e0207 */
[----:B------:R-:W-:-:S04]  /*95f0*/  LEA R10, P0, R6, R12, 0x1 ;  /* 0x0000000c060a7211 */ /* 0x000fc800078008ff */
[----:B------:R-:W-:Y:S02]  /*9600*/  LEA.HI.X R11, R6, R13, R7, 0x1, P0 ;  /* 0x0000000d060b7211 */ /* 0x000fe400000f0c07 */
[----:B------:R-:W-:-:S13]  /*9610*/  ISETP.GT.AND P0, PT, R0, 0x1, P3 ;  /* 0x000000010000780c */ /* 0x000fda0001f04270 */
[----:B------:R-:W-:Y:S05]  /*9620*/  @!P0 BRA `(.L_x_37) ;  /* 0x0000000000048947 */ /* 0x000fea0003800000 */
[----:B------:R0:W5:Y:S02]  /*9630*/  LDG.E.LTC128B.U16 R23, desc[UR36][R10.64+0x2] ;  /* 0x000002240a177981 */ /* 0x000164000c1e1520 */
.L_x_37:
[----:B------:R-:W-:Y:S05]  /*9640*/  BSYNC B1 ;  /* 0x0000000000017941 */ /* 0x000fea0003800000 */
.L_x_36:
[----:B------:R-:W2:Y:S01]  /*9650*/  LDL.LU R7, [R1+0x4] ;  /* 0x0000040001077983 */ /* 0x000ea20000300800 */
[----:B-----5:R-:W-:Y:S01]  /*9660*/  HADD2.F32 R6, -RZ, R23.H0_H0 ;  /* 0x20000017ff067230 */ /* 0x020fe20000004100 */
[C---:B------:R-:W-:Y:S02]  /*9670*/  SHF.L.U64.HI R157, R14.reuse, 0x3, R15 ;  /* 0x000000030e9d7819 */ /* 0x040fe4000001020f */
[----:B------:R-:W-:Y:S01]  /*9680*/  SHF.L.U32 R156, R14, 0x3, RZ ;  /* 0x000000030e9c7819 */ /* 0x000fe200000006ff */
[----:B------:R-:W3:Y:S01]  /*9690*/  LDL.LU R160, [R1+0x8] ;  /* 0x0000080001a07983 */ /* 0x000ee20000300800 */
[----:B------:R-:W-:-:S04]  /*96a0*/  FMUL R6, R6, R16 ;  /* 0x0000001006067220 */ /* 0x000fc80000400000 */
[----:B--2---:R-:W-:-:S05]  /*96b0*/  FFMA R6, R7, R2, R6 ;  /* 0x0000000207067223 */ /* 0x004fca0000000006 */
[----:B------:R-:W-:-:S05]  /*96c0*/  F2FP.F16.F32.PACK_AB R6, RZ, R6 ;  /* 0x00000006ff06723e */ /* 0x000fca00000000ff */
[----:B------:R1:W-:Y:S01]  /*96d0*/  @P0 STG.E.U16 desc[UR36][R4.64+0x2], R6 ;  /* 0x0000020604000986 */ /* 0x0003e2000c101524 */
[----:B------:R-:W-:-:S04]  /*96e0*/  ISETP.GT.AND P0, PT, R153, 0x8, PT ;  /* 0x000000089900780c */ /* 0x000fc80003f04270 */
[----:B------:R-:W-:Y:S01]  /*96f0*/  ISETP.GT.AND P1, PT, R0, RZ, P0 ;  /* 0x000000ff0000720c */ /* 0x000fe20000724270 */
[----:B-1----:R-:W-:-:S04]  /*9700*/  IMAD.WIDE.U32 R6, R3, R14, R156 ;  /* 0x0000000e03067225 */ /* 0x002fc800078e009c */
[----:B------:R-:W-:Y:S01]  /*9710*/  IMAD.IADD R158, R158, 0x1, R7 ;  /* 0x000000019e9e7824 */ /* 0x000fe200078e0207 */
[----:B------:R-:W-:-:S05]  /*9720*/  IADD3 R7, P2, R154, R6, RZ ;  /* 0x000000069a077210 */ /* 0x000fca0007f5e0ff */
[----:B------:R-:W-:Y:S01]  /*9730*/  IMAD.X R9, R158, 0x1, R21, P2 ;  /* 0x000000019e097824 */ /* 0x000fe200010e0615 */
[----:B------:R-:W-:-:S04]  /*9740*/  LEA R8, P2, R7, R12, 0x1 ;  /* 0x0000000c07087211 */ /* 0x000fc800078408ff */
[----:B------:R-:W-:-:S05]  /*9750*/  LEA.HI.X R9, R7, R13, R9, 0x1, P2 ;  /* 0x0000000d07097211 */ /* 0x000fca00010f0c09 */
[----:B------:R1:W2:Y:S01]  /*9760*/  @P1 LDG.E.LTC128B.U16 R23, desc[UR36][R8.64] ;  /* 0x0000002408171981 */ /* 0x0002a2000c1e1520 */
[----:B------:R-:W-:Y:S01]  /*9770*/  IADD3 R6, P2, R18, R6, RZ ;  /* 0x0000000612067210 */ /* 0x000fe20007f5e0ff */
[----:B------:R-:W-:Y:S01]  /*9780*/  BSSY B1, `(.L_x_38) ;  /* 0x0000016000017945 */ /* 0x000fe20003800000 */
[----:B------:R-:W-:Y:S02]  /*9790*/  ISETP.GT.AND P4, PT, R0, 0x1, P0 ;  /* 0x000000010000780c */ /* 0x000fe40000784270 */
[----:B------:R-:W-:Y:S01]  /*97a0*/  IADD3.X R7, R19, R158, RZ, P2, !PT ;  /* 0x0000009e13077210 */ /* 0x000fe200017fe4ff */
[----:B------:R-:W-:Y:S02]  /*97b0*/  IMAD.U32 R158, RZ, RZ, UR9 ;  /* 0x00000009ff9e7e24 */ /* 0x000fe4000f8e00ff */
[----:B------:R-:W-:-:S04]  /*97c0*/  IMAD.WIDE.U32 R6, R22, UR43, R6 ;  /* 0x0000002b16067c25 */ /* 0x000fc8000f8e0006 */
[----:B------:R-:W-:Y:S01]  /*97d0*/  IMAD.IADD R7, R159, 0x1, R7 ;  /* 0x000000019f077824 */ /* 0x000fe200078e0207 */
[----:B-1----:R-:W-:-:S04]  /*97e0*/  LEA R8, P2, R6, R12, 0x1 ;  /* 0x0000000c06087211 */ /* 0x002fc800078408ff */
[----:B------:R-:W-:Y:S01]  /*97f0*/  LEA.HI.X R9, R6, R13, R7, 0x1, P2 ;  /* 0x0000000d06097211 */ /* 0x000fe200010f0c07 */
[----:B--2---:R-:W-:-:S05]  /*9800*/  HADD2.F32 R6, -RZ, R23.H0_H0 ;  /* 0x20000017ff067230 */ /* 0x004fca0000004100 */
[----:B------:R-:W-:-:S04]  /*9810*/  FMUL R6, R6, R16 ;  /* 0x0000001006067220 */ /* 0x000fc80000400000 */
[----:B---3--:R-:W-:Y:S01]  /*9820*/  FFMA R7, R160, R2, R6 ;  /* 0x00000002a0077223 */ /* 0x008fe20000000006 */
[----:B------:R-:W-:Y:S01]  /*9830*/  IMAD.U32 R160, RZ, RZ, UR8 ;  /* 0x00000008ffa07e24 */ /* 0x000fe2000f8e00ff */
[----:B------:R-:W-:-:S03]  /*9840*/  MOV R6, UR8 ;  /* 0x0000000800067c02 */ /* 0x000fc60008000f00 */
[----:B------:R-:W-:Y:S01]  /*9850*/  IMAD.SHL.U32 R160, R160, 0x10, RZ ;  /* 0x00000010a0a07824 */ /* 0x000fe200078e00ff */
[----:B------:R-:W-:Y:S02]  /*9860*/  SHF.L.U64.HI R158, R6, 0x4, R158 ;  /* 0x00000004069e7819 */ /* 0x000fe4000001029e */
[----:B------:R-:W-:Y:S02]  /*9870*/  F2FP.F16.F32.PACK_AB R7, RZ, R7 ;  /* 0x00000007ff07723e */ /* 0x000fe400000000ff */
[----:B------:R-:W-:Y:S02]  /*9880*/  IADD3 R6, P2, R160, R4, RZ ;  /* 0x00000004a0067210 */ /* 0x000fe40007f5e0ff */
[----:B------:R-:W-:Y:S02]  /*9890*/  PRMT R161, R7, 0x7610, R161 ;  /* 0x0000761007a17816 */ /* 0x000fe400000000a1 */
[----:B------:R-:W-:-:S05]  /*98a0*/  IADD3.X R7, R158, R5, RZ, P2, !PT ;  /* 0x000000059e077210 */ /* 0x000fca00017fe4ff */
[----:B------:R1:W-:Y:S01]  /*98b0*/  @P1 STG.E.U16 desc[UR36][R6.64], R161 ;  /* 0x000000a106001986 */ /* 0x0003e2000c101524 */
[----:B------:R-:W-:Y:S05]  /*98c0*/  @!P4 BRA `(.L_x_39) ;  /* 0x000000000004c947 */ /* 0x000fea0003800000 */
[----:B------:R2:W5:Y:S02]  /*98d0*/  LDG.E.LTC128B.U16 R23, desc[UR36][R8.64+0x2] ;  /* 0x0000022408177981 */ /* 0x000564000c1e1520 */
.L_x_39:
[----:B------:R-:W-:Y:S05]  /*98e0*/  BSYNC B1 ;  /* 0x0000000000017941 */ /* 0x000fea0003800000 */
.L_x_38:
[----:B------:R-:W3:Y:S01]  /*98f0*/  LDL.LU R162, [R1+0xc] ;  /* 0x00000c0001a27983 */ /* 0x000ee20000300800 */
[----:B-1---5:R-:W-:Y:S01]  /*9900*/  HADD2.F32 R161, -RZ, R23.H0_H0 ;  /* 0x20000017ffa17230 */ /* 0x022fe20000004100 */
[----:B------:R-:W-:Y:S01]  /*9910*/  ISETP.GT.AND P1, PT, R0, 0x8, P3 ;  /* 0x000000080000780c */ /* 0x000fe20001f24270 */
[----:B------:R-:W-:Y:S03]  /*9920*/  BSSY B1, `(.L_x_40) ;  /* 0x0000007000017945 */ /* 0x000fe60003800000 */
[----:B------:R-:W-:-:S04]  /*9930*/  FMUL R161, R161, R16 ;  /* 0x00000010a1a17220 */ /* 0x000fc80000400000 */
[----:B---3--:R-:W-:-:S05]  /*9940*/  FFMA R161, R162, R2, R161 ;  /* 0x00000002a2a17223 */ /* 0x008fca00000000a1 */
[----:B------:R-:W-:-:S05]  /*9950*/  F2FP.F16.F32.PACK_AB R161, RZ, R161 ;  /* 0x000000a1ffa1723e */ /* 0x000fca00000000ff */
[----:B------:R1:W-:Y:S01]  /*9960*/  @P4 STG.E.U16 desc[UR36][R6.64+0x2], R161 ;  /* 0x000002a106004986 */ /* 0x0003e2000c101524 */
[----:B------:R-:W-:Y:S05]  /*9970*/  @!P1 BRA `(.L_x_41) ;  /* 0x0000000000049947 */ /* 0x000fea0003800000 */
[----:B------:R3:W5:Y:S02]  /*9980*/  LDG.E.LTC128B.U16 R23, desc[UR36][R10.64+0x10] ;  /* 0x000010240a177981 */ /* 0x000764000c1e1520 */
.L_x_41:
[----:B------:R-:W-:Y:S05]  /*9990*/  BSYNC B1 ;  /* 0x0000000000017941 */ /* 0x000fea0003800000 */
.L_x_40:
[----:B------:R-:W4:Y:S01]  /*99a0*/  LDL.LU R162, [R1+0x10] ;  /* 0x0000100001a27983 */ /* 0x000f220000300800 */
[----:B-1---5:R-:W-:Y:S01]  /*99b0*/  HADD2.F32 R161, -RZ, R23.H0_H0 ;  /* 0x20000017ffa17230 */ /* 0x022fe20000004100 */
[----:B------:R-:W-:Y:S01]  /*99c0*/  ISETP.GT.AND P2, PT, R0, 0x9, P3 ;  /* 0x000000090000780c */ /* 0x000fe20001f44270 */
[----:B------:R-:W-:Y:S03]  /*99d0*/  BSSY B1, `(.L_x_42) ;  /* 0x0000007000017945 */ /* 0x000fe60003800000 */
[----:B------:R-:W-:-:S04]  /*99e0*/  FMUL R161, R161, R16 ;  /* 0x00000010a1a17220 */ /* 0x000fc80000400000 */
[----:B----4-:R-:W-:-:S05]  /*99f0*/  FFMA R161, R162, R2, R161 ;  /* 0x00000002a2a17223 */ /* 0x010fca00000000a1 */
[----:B------:R-:W-:-:S05]  /*9a00*/  F2FP.F16.F32.PACK_AB R161, RZ, R161 ;  /* 0x000000a1ffa1723e */ /* 0x000fca00000000ff */
[----:B------:R1:W-:Y:S01]  /*9a10*/  @P1 STG.E.U16 desc[UR36][R4.64+0x10], R161 ;  /* 0x000010a104001986 */ /* 0x0003e2000c101524 */
[----:B------:R-:W-:Y:S05]  /*9a20*/  @!P2 BRA `(.L_x_43) ;  /* 0x000000000004a947 */ /* 0x000fea0003800000 */
[----:B------:R4:W5:Y:S02]  /*9a30*/  LDG.E.LTC128B.U16 R23, desc[UR36][R10.64+0x12] ;  /* 0x000012240a177981 */ /* 0x000964000c1e1520 */
.L_x_43:
[----:B------:R-:W-:Y:S05]  /*9a40*/  BSYNC B1 ;  /* 0x0000000000017941 */ /* 0x000fea0003800000 */
.L_x_42:
[----:B------:R-:W2:Y:S01]  /*9a50*/  LDL.LU R162, [R1+0x14] ;  /* 0x0000140001a27983 */ /* 0x000ea20000300800 */
[----:B-1---5:R-:W-:Y:S01]  /*9a60*/  HADD2.F32 R161, -RZ, R23.H0_H0 ;  /* 0x20000017ffa17230 */ /* 0x022fe20000004100 */
[----:B------:R-:W-:Y:S01]  /*9a70*/  ISETP.GT.AND P1, PT, R0, 0x8, P0 ;  /* 0x000000080000780c */ /* 0x000fe20000724270 */
[----:B------:R-:W-:Y:S03]  /*9a80*/  BSSY B1, `(.L_x_44) ;  /* 0x0000007000017945 */ /* 0x000fe60003800000 */
[----:B------:R-:W-:-:S04]  /*9a90*/  FMUL R161, R161, R16 ;  /* 0x00000010a1a17220 */ /* 0x000fc80000400000 */
[----:B--2---:R-:W-:-:S05]  /*9aa0*/  FFMA R161, R162, R2, R161 ;  /* 0x00000002a2a17223 */ /* 0x004fca00000000a1 */
[----:B------:R-:W-:-:S05]  /*9ab0*/  F2FP.F16.F32.PACK_AB R161, RZ, R161 ;  /* 0x000000a1ffa1723e */ /* 0x000fca00000000ff */
[----:B------:R1:W-:Y:S01]  /*9ac0*/  @P2 STG.E.U16 desc[UR36][R4.64+0x12], R161 ;  /* 0x000012a104002986 */ /* 0x0003e2000c101524 */
[----:B------:R-:W-:Y:S05]  /*9ad0*/  @!P1 BRA `(.L_x_45) ;  /* 0x0000000000049947 */ /* 0x000fea0003800000 */
[----:B------:R2:W5:Y:S02]  /*9ae0*/  LDG.E.LTC128B.U16 R23, desc[UR36][R8.64+0x10] ;  /* 0x0000102408177981 */ /* 0x000564000c1e1520 */
.L_x_45:
[----:B------:R-:W-:Y:S05]  /*9af0*/  BSYNC B1 ;  /* 0x0000000000017941 */ /* 0x000fea0003800000 */
.L_x_44:
        /* <DEDUP_REMOVED lines=10> */
.L_x_47:
[----:B------:R-:W-:Y:S05]  /*9ba0*/  BSYNC B1 ;  /* 0x0000000000017941 */ /* 0x000fea0003800000 */
.L_x_46:
        /* <DEDUP_REMOVED lines=10> */
.L_x_49:
[----:B------:R-:W-:Y:S05]  /*9c50*/  BSYNC B1 ;  /* 0x0000000000017941 */ /* 0x000fea0003800000 */
.L_x_48:
        /* <DEDUP_REMOVED lines=10> */
.L_x_51:
[----:B------:R-:W-:Y:S05]  /*9d00*/  BSYNC B1 ;  /* 0x0000000000017941 */ /* 0x000fea0003800000 */
.L_x_50:
        /* <DEDUP_REMOVED lines=10> */
.L_x_53:
[----:B------:R-:W-:Y:S05]  /*9db0*/  BSYNC B1 ;  /* 0x0000000000017941 */ /* 0x000fea0003800000 */
.L_x_52:
        /* <DEDUP_REMOVED lines=10> */
.L_x_55:
[----:B------:R-:W-:Y:S05]  /*9e60*/  BSYNC B1 ;  /* 0x0000000000017941 */ /* 0x000fea0003800000 */
.L_x_54:
        /* <DEDUP_REMOVED lines=10> */
.L_x_57:
[----:B------:R-:W-:Y:S05]  /*9f10*/  BSYNC B1 ;  /* 0x0000000000017941 */ /* 0x000fea0003800000 */
.L_x_56:
        /* <DEDUP_REMOVED lines=10> */
.L_x_59:
[----:B------:R-:W-:Y:S05]  /*9fc0*/  BSYNC B1 ;  /* 0x0000000000017941 */ /* 0x000fea0003800000 */
.L_x_58:
        /* <DEDUP_REMOVED lines=10> */
.L_x_61:
[----:B------:R-:W-:Y:S05]  /*a070*/  BSYNC B1 ;  /* 0x0000000000017941 */ /* 0x000fea0003800000 */
.L_x_60:
        /* <DEDUP_REMOVED lines=10> */
.L_x_63:
[----:B------:R-:W-:Y:S05]  /*a120*/  BSYNC B1 ;  /* 0x0000000000017941 */ /* 0x000fea0003800000 */
.L_x_62:
        /* <DEDUP_REMOVED lines=10> */
.L_x_65:
[----:B------:R-:W-:Y:S05]  /*a1d0*/  BSYNC B1 ;  /* 0x0000000000017941 */ /* 0x000fea0003800000 */
.L_x_64:
        /* <DEDUP_REMOVED lines=10> */
.L_x_67:
[----:B------:R-:W-:Y:S05]  /*a280*/  BSYNC B1 ;  /* 0x0000000000017941 */ /* 0x000fea0003800000 */
.L_x_66:
        /* <DEDUP_REMOVED lines=10> */
.L_x_69:
[----:B------:R-:W-:Y:S05]  /*a330*/  BSYNC B1 ;  /* 0x0000000000017941 */ /* 0x000fea0003800000 */
.L_x_68:
        /* <DEDUP_REMOVED lines=10> */
.L_x_71:
[----:B------:R-:W-:Y:S05]  /*a3e0*/  BSYNC B1 ;  /* 0x0000000000017941 */ /* 0x000fea0003800000 */
.L_x_70:
        /* <DEDUP_REMOVED lines=10> */
.L_x_73:
[----:B------:R-:W-:Y:S05]  /*a490*/  BSYNC B1 ;  /* 0x0000000000017941 */ /* 0x000fea0003800000 */
.L_x_72:
        /* <DEDUP_REMOVED lines=10> */
.L_x_75:
[----:B------:R-:W-:Y:S05]  /*a540*/  BSYNC B1 ;  /* 0x0000000000017941 */ /* 0x000fea0003800000 */
.L_x_74:
        /* <DEDUP_REMOVED lines=10> */
.L_x_77:
[----:B------:R-:W-:Y:S05]  /*a5f0*/  BSYNC B1 ;  /* 0x0000000000017941 */ /* 0x000fea0003800000 */
.L_x_76:
        /* <DEDUP_REMOVED lines=10> */
.L_x_79:
[----:B------:R-:W-:Y:S05]  /*a6a0*/  BSYNC B1 ;  /* 0x0000000000017941 */ /* 0x000fea0003800000 */
.L_x_78:
        /* <DEDUP_REMOVED lines=10> */
.L_x_81:
[----:B------:R-:W-:Y:S05]  /*a750*/  BSYNC B1 ;  /* 0x0000000000017941 */ /* 0x000fea0003800000 */
.L_x_80:
        /* <DEDUP_REMOVED lines=10> */
.L_x_83:
[----:B------:R-:W-:Y:S05]  /*a800*/  BSYNC B1 ;  /* 0x0000000000017941 */ /* 0x000fea0003800000 */
.L_x_82:
        /* <DEDUP_REMOVED lines=10> */
.L_x_85:
[----:B------:R-:W-:Y:S05]  /*a8b0*/  BSYNC B1 ;  /* 0x0000000000017941 */ /* 0x000fea0003800000 */
.L_x_84:
        /* <DEDUP_REMOVED lines=10> */
.L_x_87:
[----:B------:R-:W-:Y:S05]  /*a960*/  BSYNC B1 ;  /* 0x0000000000017941 */ /* 0x000fea0003800000 */
.L_x_86:
        /* <DEDUP_REMOVED lines=10> */
.L_x_89:
[----:B------:R-:W-:Y:S05]  /*aa10*/  BSYNC B1 ;  /* 0x0000000000017941 */ /* 0x000fea0003800000 */
.L_x_88:
        /* <DEDUP_REMOVED lines=10> */
.L_x_91:
[----:B------:R-:W-:Y:S05]  /*aac0*/  BSYNC B1 ;  /* 0x0000000000017941 */ /* 0x000fea0003800000 */
.L_x_90:
        /* <DEDUP_REMOVED lines=10> */
.L_x_93:
[----:B------:R-:W-:Y:S05]  /*ab70*/  BSYNC B1 ;  /* 0x0000000000017941 */ /* 0x000fea0003800000 */
.L_x_92:
        /* <DEDUP_REMOVED lines=10> */
.L_x_95:
[----:B------:R-:W-:Y:S05]  /*ac20*/  BSYNC B1 ;  /* 0x0000000000017941 */ /* 0x000fea0003800000 */
.L_x_94:
        /* <DEDUP_REMOVED lines=10> */
.L_x_97:
[----:B------:R-:W-:Y:S05]  /*acd0*/  BSYNC B1 ;  /* 0x0000000000017941 */ /* 0x000fea0003800000 */
.L_x_96:
        /* <DEDUP_REMOVED lines=10> */
.L_x_99:
[----:B------:R-:W-:Y:S05]  /*ad80*/  BSYNC B1 ;  /* 0x0000000000017941 */ /* 0x000fea0003800000 */
.L_x_98:
        /* <DEDUP_REMOVED lines=10> */
.L_x_101:
[----:B------:R-:W-:Y:S05]  /*ae30*/  BSYNC B1 ;  /* 0x0000000000017941 */ /* 0x000fea0003800000 */
.L_x_100:
        /* <DEDUP_REMOVED lines=10> */
.L_x_103:
[----:B------:R-:W-:Y:S05]  /*aee0*/  BSYNC B1 ;  /* 0x0000000000017941 */ /* 0x000fea0003800000 */
.L_x_102:
        /* <DEDUP_REMOVED lines=10> */
.L_x_105:
[----:B------:R-:W-:Y:S05]  /*af90*/  BSYNC B1 ;  /* 0x0000000000017941 */ /* 0x000fea0003800000 */
.L_x_104:
        /* <DEDUP_REMOVED lines=10> */
.L_x_107:
[----:B------:R-:W-:Y:S05]  /*b040*/  BSYNC B1 ;  /* 0x0000000000017941 */ /* 0x000fea0003800000 */
.L_x_106:
        /* <DEDUP_REMOVED lines=10> */
.L_x_109:
[----:B------:R-:W-:Y:S05]  /*b0f0*/  BSYNC B1 ;  /* 0x0000000000017941 */ /* 0x000fea0003800000 */
.L_x_108:
        /* <DEDUP_REMOVED lines=10> */
.L_x_111:
[----:B------:R-:W-:Y:S05]  /*b1a0*/  BSYNC B1 ;  /* 0x0000000000017941 */ /* 0x000fea0003800000 */
.L_x_110:
        /* <DEDUP_REMOVED lines=10> */
.L_x_113:
[----:B------:R-:W-:Y:S05]  /*b250*/  BSYNC B1 ;  /* 0x0000000000017941 */ /* 0x000fea0003800000 */
.L_x_112:
        /* <DEDUP_REMOVED lines=10> */
.L_x_115:
[----:B------:R-:W-:Y:S05]  /*b300*/  BSYNC B1 ;  /* 0x0000000000017941 */ /* 0x000fea0003800000 */
.L_x_114:
        /* <DEDUP_REMOVED lines=10> */
.L_x_117:
[----:B------:R-:W-:Y:S05]  /*b3b0*/  BSYNC B1 ;  /* 0x0000000000017941 */ /* 0x000fea0003800000 */
.L_x_116:
        /* <DEDUP_REMOVED lines=10> */
.L_x_119:
[----:B------:R-:W-:Y:S05]  /*b460*/  BSYNC B1 ;  /* 0x0000000000017941 */ /* 0x000fea0003800000 */
.L_x_118:
        /* <DEDUP_REMOVED lines=10> */
.L_x_121:
[----:B------:R-:W-:Y:S05]  /*b510*/  BSYNC B1 ;  /* 0x0000000000017941 */ /* 0x000fea0003800000 */
.L_x_120:
        /* <DEDUP_REMOVED lines=10> */
.L_x_123:
[----:B------:R-:W-:Y:S05]  /*b5c0*/  BSYNC B1 ;  /* 0x0000000000017941 */ /* 0x000fea0003800000 */
.L_x_122:
        /* <DEDUP_REMOVED lines=10> */
.L_x_125:
[----:B------:R-:W-:Y:S05]  /*b670*/  BSYNC B1 ;  /* 0x0000000000017941 */ /* 0x000fea0003800000 */
.L_x_124:
        /* <DEDUP_REMOVED lines=10> */
.L_x_127:
[----:B------:R-:W-:Y:S05]  /*b720*/  BSYNC B1 ;  /* 0x0000000000017941 */ /* 0x000fea0003800000 */
.L_x_126:
        /* <DEDUP_REMOVED lines=10> */
.L_x_129:
[----:B------:R-:W-:Y:S05]  /*b7d0*/  BSYNC B1 ;  /* 0x0000000000017941 */ /* 0x000fea0003800000 */
.L_x_128:
        /* <DEDUP_REMOVED lines=10> */
.L_x_131:
[----:B------:R-:W-:Y:S05]  /*b880*/  BSYNC B1 ;  /* 0x0000000000017941 */ /* 0x000fea0003800000 */
.L_x_130:
        /* <DEDUP_REMOVED lines=10> */
.L_x_133:
[----:B------:R-:W-:Y:S05]  /*b930*/  BSYNC B1 ;  /* 0x0000000000017941 */ /* 0x000fea0003800000 */
.L_x_132:
        /* <DEDUP_REMOVED lines=10> */
.L_x_135:
[----:B------:R-:W-:Y:S05]  /*b9e0*/  BSYNC B1 ;  /* 0x0000000000017941 */ /* 0x000fea0003800000 */
.L_x_134:
        /* <DEDUP_REMOVED lines=10> */
.L_x_137:
[----:B------:R-:W-:Y:S05]  /*ba90*/  BSYNC B1 ;  /* 0x0000000000017941 */ /* 0x000fea0003800000 */
.L_x_136:
        /* <DEDUP_REMOVED lines=10> */
.L_x_139:
[----:B------:R-:W-:Y:S05]  /*bb40*/  BSYNC B1 ;  /* 0x0000000000017941 */ /* 0x000fea0003800000 */
.L_x_138:
        /* <DEDUP_REMOVED lines=10> */
.L_x_141:
[----:B------:R-:W-:Y:S05]  /*bbf0*/  BSYNC B1 ;  /* 0x0000000000017941 */ /* 0x000fea0003800000 */
.L_x_140:
        /* <DEDUP_REMOVED lines=10> */
.L_x_143:
[----:B------:R-:W-:Y:S05]  /*bca0*/  BSYNC B1 ;  /* 0x0000000000017941 */ /* 0x000fea0003800000 */
.L_x_142:
        /* <DEDUP_REMOVED lines=10> */
.L_x_145:
[----:B------:R-:W-:Y:S05]  /*bd50*/  BSYNC B1 ;  /* 0x0000000000017941 */ /* 0x000fea0003800000 */
.L_x_144:
        /* <DEDUP_REMOVED lines=10> */
.L_x_147:
[----:B------:R-:W-:Y:S05]  /*be00*/  BSYNC B1 ;  /* 0x0000000000017941 */ /* 0x000fea0003800000 */
.L_x_146:
        /* <DEDUP_REMOVED lines=10> */
.L_x_149:
[----:B------:R-:W-:Y:S05]  /*beb0*/  BSYNC B1 ;  /* 0x0000000000017941 */ /* 0x000fea0003800000 */
.L_x_148:
        /* <DEDUP_REMOVED lines=10> */
.L_x_151:
[----:B------:R-:W-:Y:S05]  /*bf60*/  BSYNC B1 ;  /* 0x0000000000017941 */ /* 0x000fea0003800000 */
.L_x_150:
        /* <DEDUP_REMOVED lines=10> */
.L_x_153:
[----:B------:R-:W-:Y:S05]  /*c010*/  BSYNC B1 ;  /* 0x0000000000017941 */ /* 0x000fea0003800000 */
.L_x_152:
        /* <DEDUP_REMOVED lines=10> */
.L_x_155:
[----:B------:R-:W-:Y:S05]  /*c0c0*/  BSYNC B1 ;  /* 0x0000000000017941 */ /* 0x000fea0003800000 */
.L_x_154:
        /* <DEDUP_REMOVED lines=10> */
.L_x_157:
[----:B------:R-:W-:Y:S05]  /*c170*/  BSYNC B1 ;  /* 0x0000000000017941 */ /* 0x000fea0003800000 */
.L_x_156:
        /* <DEDUP_REMOVED lines=10> */
.L_x_159:
[----:B------:R-:W-:Y:S05]  /*c220*/  BSYNC B1 ;  /* 0x0000000000017941 */ /* 0x000fea0003800000 */
.L_x_158:
        /* <DEDUP_REMOVED lines=10> */
.L_x_161:
[----:B------:R-:W-:Y:S05]  /*c2d0*/  BSYNC B1 ;  /* 0x0000000000017941 */ /* 0x000fea0003800000 */
.L_x_160:
        /* <DEDUP_REMOVED lines=10> */
.L_x_163:
[----:B------:R-:W-:Y:S05]  /*c380*/  BSYNC B1 ;  /* 0x0000000000017941 */ /* 0x000fea0003800000 */
.L_x_162:
        /* <DEDUP_REMOVED lines=10> */
.L_x_165:
[----:B------:R-:W-:Y:S05]  /*c430*/  BSYNC B1 ;  /* 0x0000000000017941 */ /* 0x000fea0003800000 */
.L_x_164:
        /* <DEDUP_REMOVED lines=10> */
.L_x_167:
[----:B------:R-:W-:Y:S05]  /*c4e0*/  BSYNC B1 ;  /* 0x0000000000017941 */ /* 0x000fea0003800000 */
.L_x_166:
        /* <DEDUP_REMOVED lines=10> */
.L_x_169:
[----:B------:R-:W-:Y:S05]  /*c590*/  BSYNC B1 ;  /* 0x0000000000017941 */ /* 0x000fea0003800000 */
.L_x_168:
        /* <DEDUP_REMOVED lines=10> */
.L_x_171:
[----:B------:R-:W-:Y:S05]  /*c640*/  BSYNC B1 ;  /* 0x0000000000017941 */ /* 0x000fea0003800000 */
.L_x_170:
        /* <DEDUP_REMOVED lines=10> */
.L_x_173:
[----:B------:R-:W-:Y:S05]  /*c6f0*/  BSYNC B1 ;  /* 0x0000000000017941 */ /* 0x000fea0003800000 */
.L_x_172:
        /* <DEDUP_REMOVED lines=10> */
.L_x_175:
[----:B------:R-:W-:Y:S05]  /*c7a0*/  BSYNC B1 ;  /* 0x0000000000017941 */ /* 0x000fea0003800000 */
.L_x_174:
        /* <DEDUP_REMOVED lines=10> */
.L_x_177:
[----:B------:R-:W-:Y:S05]  /*c850*/  BSYNC B1 ;  /* 0x0000000000017941 */ /* 0x000fea0003800000 */
.L_x_176:
        /* <DEDUP_REMOVED lines=10> */
.L_x_179:
[----:B------:R-:W-:Y:S05]  /*c900*/  BSYNC B1 ;  /* 0x0000000000017941 */ /* 0x000fea0003800000 */
.L_x_178:
        /* <DEDUP_REMOVED lines=10> */
.L_x_181:
[----:B------:R-:W-:Y:S05]  /*c9b0*/  BSYNC B1 ;  /* 0x0000000000017941 */ /* 0x000fea0003800000 */
.L_x_180:
        /* <DEDUP_REMOVED lines=10> */
.L_x_183:
[----:B------:R-:W-:Y:S05]  /*ca60*/  BSYNC B1 ;  /* 0x0000000000017941 */ /* 0x000fea0003800000 */
.L_x_182:
        /* <DEDUP_REMOVED lines=10> */
.L_x_185:
[----:B------:R-:W-:Y:S05]  /*cb10*/  BSYNC B1 ;  /* 0x0000000000017941 */ /* 0x000fea0003800000 */
.L_x_184:
        /* <DEDUP_REMOVED lines=10> */
.L_x_187:
[----:B------:R-:W-:Y:S05]  /*cbc0*/  BSYNC B1 ;  /* 0x0000000000017941 */ /* 0x000fea0003800000 */
.L_x_186:
        /* <DEDUP_REMOVED lines=10> */
.L_x_189:
[----:B------:R-:W-:Y:S05]  /*cc70*/  BSYNC B1 ;  /* 0x0000000000017941 */ /* 0x000fea0003800000 */
.L_x_188:
        /* <DEDUP_REMOVED lines=10> */
.L_x_191:
[----:B------:R-:W-:Y:S05]  /*cd20*/  BSYNC B1 ;  /* 0x0000000000017941 */ /* 0x000fea0003800000 */
.L_x_190:
        /* <DEDUP_REMOVED lines=10> */
.L_x_193:
[----:B------:R-:W-:Y:S05]  /*cdd0*/  BSYNC B1 ;  /* 0x0000000000017941 */ /* 0x000fea0003800000 */
.L_x_192:
        /* <DEDUP_REMOVED lines=10> */
.L_x_195:
[----:B------:R-:W-:Y:S05]  /*ce80*/  BSYNC B1 ;  /* 0x0000000000017941 */ /* 0x000fea0003800000 */
.L_x_194:
        /* <DEDUP_REMOVED lines=10> */
.L_x_197:
[----:B------:R-:W-:Y:S05]  /*cf30*/  BSYNC B1 ;  /* 0x0000000000017941 */ /* 0x000fea0003800000 */
.L_x_196:
        /* <DEDUP_REMOVED lines=10> */
.L_x_199:
[----:B------:R-:W-:Y:S05]  /*cfe0*/  BSYNC B1 ;  /* 0x0000000000017941 */ /* 0x000fea0003800000 */
.L_x_198:
        /* <DEDUP_REMOVED lines=10> */
.L_x_201:
[----:B------:R-:W-:Y:S05]  /*d090*/  BSYNC B1 ;  /* 0x0000000000017941 */ /* 0x000fea0003800000 */
.L_x_200:
        /* <DEDUP_REMOVED lines=10> */
.L_x_203:
[----:B------:R-:W-:Y:S05]  /*d140*/  BSYNC B1 ;  /* 0x0000000000017941 */ /* 0x000fea0003800000 */
.L_x_202:
        /* <DEDUP_REMOVED lines=10> */
.L_x_205:
[----:B------:R-:W-:Y:S05]  /*d1f0*/  BSYNC B1 ;  /* 0x0000000000017941 */ /* 0x000fea0003800000 */
.L_x_204:
        /* <DEDUP_REMOVED lines=10> */
.L_x_207:
[----:B------:R-:W-:Y:S05]  /*d2a0*/  BSYNC B1 ;  /* 0x0000000000017941 */ /* 0x000fea0003800000 */
.L_x_206:
        /* <DEDUP_REMOVED lines=10> */
.L_x_209:
[----:B------:R-:W-:Y:S05]  /*d350*/  BSYNC B1 ;  /* 0x0000000000017941 */ /* 0x000fea0003800000 */
.L_x_208:
        /* <DEDUP_REMOVED lines=10> */
.L_x_211:
[----:B------:R-:W-:Y:S05]  /*d400*/  BSYNC B1 ;  /* 0x0000000000017941 */ /* 0x000fea0003800000 */
.L_x_210:
        /* <DEDUP_REMOVED lines=10> */
.L_x_213:
[----:B------:R-:W-:Y:S05]  /*d4b0*/  BSYNC B1 ;  /* 0x0000000000017941 */ /* 0x000fea0003800000 */
.L_x_212:
        /* <DEDUP_REMOVED lines=10> */
.L_x_215:
[----:B------:R-:W-:Y:S05]  /*d560*/  BSYNC B1 ;  /* 0x0000000000017941 */ /* 0x000fea0003800000 */
.L_x_214:
        /* <DEDUP_REMOVED lines=10> */
.L_x_217:
[----:B------:R-:W-:Y:S05]  /*d610*/  BSYNC B1 ;  /* 0x0000000000017941 */ /* 0x000fea0003800000 */
.L_x_216:
        /* <DEDUP_REMOVED lines=10> */
.L_x_219:
[----:B------:R-:W-:Y:S05]  /*d6c0*/  BSYNC B1 ;  /* 0x0000000000017941 */ /* 0x000fea0003800000 */
.L_x_218:
        /* <DEDUP_REMOVED lines=10> */
.L_x_221:
[----:B------:R-:W-:Y:S05]  /*d770*/  BSYNC B1 ;  /* 0x0000000000017941 */ /* 0x000fea0003800000 */
.L_x_220:
        /* <DEDUP_REMOVED lines=10> */
.L_x_223:
[----:B------:R-:W-:Y:S05]  /*d820*/  BSYNC B1 ;  /* 0x0000000000017941 */ /* 0x000fea0003800000 */
.L_x_222:
        /* <DEDUP_REMOVED lines=10> */
.L_x_225:
[----:B------:R-:W-:Y:S05]  /*d8d0*/  BSYNC B1 ;  /* 0x0000000000017941 */ /* 0x000fea0003800000 */
.L_x_224:
        /* <DEDUP_REMOVED lines=10> */
.L_x_227:
[----:B------:R-:W-:Y:S05]  /*d980*/  BSYNC B1 ;  /* 0x0000000000017941 */ /* 0x000fea0003800000 */
.L_x_226:
        /* <DEDUP_REMOVED lines=10> */
.L_x_229:
[----:B------:R-:W-:Y:S05]  /*da30*/  BSYNC B1 ;  /* 0x0000000000017941 */ /* 0x000fea0003800000 */
.L_x_228:
        /* <DEDUP_REMOVED lines=10> */
.L_x_231:
[----:B------:R-:W-:Y:S05]  /*dae0*/  BSYNC B1 ;  /* 0x0000000000017941 */ /* 0x000fea0003800000 */
.L_x_230:
        /* <DEDUP_REMOVED lines=10> */
.L_x_233:
[----:B------:R-:W-:Y:S05]  /*db90*/  BSYNC B1 ;  /* 0x0000000000017941 */ /* 0x000fea0003800000 */
.L_x_232:
        /* <DEDUP_REMOVED lines=10> */
.L_x_235:
[----:B------:R-:W-:Y:S05]  /*dc40*/  BSYNC B1 ;  /* 0x0000000000017941 */ /* 0x000fea0003800000 */
.L_x_234:
        /* <DEDUP_REMOVED lines=10> */
.L_x_237:
[----:B------:R-:W-:Y:S05]  /*dcf0*/  BSYNC B1 ;  /* 0x0000000000017941 */ /* 0x000fea0003800000 */
.L_x_236:
        /* <DEDUP_REMOVED lines=10> */
.L_x_239:
[----:B------:R-:W-:Y:S05]  /*dda0*/  BSYNC B1 ;  /* 0x0000000000017941 */ /* 0x000fea0003800000 */
.L_x_238:
        /* <DEDUP_REMOVED lines=10> */
.L_x_241:
[----:B------:R-:W-:Y:S05]  /*de50*/  BSYNC B1 ;  /* 0x0000000000017941 */ /* 0x000fea0003800000 */
.L_x_240:
        /* <DEDUP_REMOVED lines=10> */
.L_x_243:
[----:B------:R-:W-:Y:S05]  /*df00*/  BSYNC B1 ;  /* 0x0000000000017941 */ /* 0x000fea0003800000 */
.L_x_242:
        /* <DEDUP_REMOVED lines=10> */
.L_x_245:
[----:B------:R-:W-:Y:S05]  /*dfb0*/  BSYNC B1 ;  /* 0x0000000000017941 */ /* 0x000fea0003800000 */
.L_x_244:
        /* <DEDUP_REMOVED lines=10> */
.L_x_247:
[----:B------:R-:W-:Y:S05]  /*e060*/  BSYNC B1 ;  /* 0x0000000000017941 */ /* 0x000fea0003800000 */
.L_x_246:
        /* <DEDUP_REMOVED lines=10> */
.L_x_249:
[----:B------:R-:W-:Y:S05]  /*e110*/  BSYNC B1 ;  /* 0x0000000000017941 */ /* 0x000fea0003800000 */
.L_x_248:
        /* <DEDUP_REMOVED lines=10> */
.L_x_251:
[----:B------:R-:W-:Y:S05]  /*e1c0*/  BSYNC B1 ;  /* 0x0000000000017941 */ /* 0x000fea0003800000 */
.L_x_250:
        /* <DEDUP_REMOVED lines=10> */
.L_x_253:
[----:B------:R-:W-:Y:S05]  /*e270*/  BSYNC B1 ;  /* 0x0000000000017941 */ /* 0x000fea0003800000 */
.L_x_252:
        /* <DEDUP_REMOVED lines=10> */
.L_x_255:
[----:B------:R-:W-:Y:S05]  /*e320*/  BSYNC B1 ;  /* 0x0000000000017941 */ /* 0x000fea0003800000 */
.L_x_254:
        /* <DEDUP_REMOVED lines=10> */
.L_x_257:
[----:B------:R-:W-:Y:S05]  /*e3d0*/  BSYNC B1 ;  /* 0x0000000000017941 */ /* 0x000fea0003800000 */
.L_x_256:
        /* <DEDUP_REMOVED lines=10> */
.L_x_259:
[----:B------:R-:W-:Y:S05]  /*e480*/  BSYNC B1 ;  /* 0x0000000000017941 */ /* 0x000fea0003800000 */
.L_x_258:
        /* <DEDUP_REMOVED lines=10> */
.L_x_261:
[----:B------:R-:W-:Y:S05]  /*e530*/  BSYNC B1 ;  /* 0x0000000000017941 */ /* 0x000fea0003800000 */
.L_x_260:
        /* <DEDUP_REMOVED lines=10> */
.L_x_263:
[----:B------:R-:W-:Y:S05]  /*e5e0*/  BSYNC B1 ;  /* 0x0000000000017941 */ /* 0x000fea0003800000 */
.L_x_262:
        /* <DEDUP_REMOVED lines=10> */
.L_x_265:
[----:B------:R-:W-:Y:S05]  /*e690*/  BSYNC B1 ;  /* 0x0000000000017941 */ /* 0x000fea0003800000 */
.L_x_264:
        /* <DEDUP_REMOVED lines=10> */
.L_x_267:
[----:B------:R-:W-:Y:S05]  /*e740*/  BSYNC B1 ;  /* 0x0000000000017941 */ /* 0x000fea0003800000 */
.L_x_266:
        /* <DEDUP_REMOVED lines=10> */
.L_x_269:
[----:B------:R-:W-:Y:S05]  /*e7f0*/  BSYNC B1 ;  /* 0x0000000000017941 */ /* 0x000fea0003800000 */
.L_x_268:
        /* <DEDUP_REMOVED lines=10> */
.L_x_271:
[----:B------:R-:W-:Y:S05]  /*e8a0*/  BSYNC B1 ;  /* 0x0000000000017941 */ /* 0x000fea0003800000 */
.L_x_270:
        /* <DEDUP_REMOVED lines=10> */
.L_x_273:
[----:B------:R-:W-:Y:S05]  /*e950*/  BSYNC B1 ;  /* 0x0000000000017941 */ /* 0x000fea0003800000 */
.L_x_272:
        /* <DEDUP_REMOVED lines=10> */
.L_x_275:
[----:B------:R-:W-:Y:S05]  /*ea00*/  BSYNC B1 ;  /* 0x0000000000017941 */ /* 0x000fea0003800000 */
.L_x_274:
        /* <DEDUP_REMOVED lines=10> */
.L_x_277:
[----:B------:R-:W-:Y:S05]  /*eab0*/  BSYNC B1 ;  /* 0x0000000000017941 */ /* 0x000fea0003800000 */
.L_x_276:
        /* <DEDUP_REMOVED lines=10> */
.L_x_279:
[----:B------:R-:W-:Y:S05]  /*eb60*/  BSYNC B1 ;  /* 0x0000000000017941 */ /* 0x000fea0003800000 */
.L_x_278:
        /* <DEDUP_REMOVED lines=10> */
.L_x_281:
[----:B------:R-:W-:Y:S05]  /*ec10*/  BSYNC B1 ;  /* 0x0000000000017941 */ /* 0x000fea0003800000 */
.L_x_280:
        /* <DEDUP_REMOVED lines=10> */
.L_x_283:
[----:B------:R-:W-:Y:S05]  /*ecc0*/  BSYNC B1 ;  /* 0x0000000000017941 */ /* 0x000fea0003800000 */
.L_x_282:
[----:B0-234-:R-:W2:Y:S01]  /*ecd0*/  LDL.LU R10, [R1+0x1f4] ;  /* 0x0001f400010a7983 */ /* 0x01dea20000300800 */
[----:B-----5:R-:W-:Y:S01]  /*ece0*/  HADD2.F32 R11, -RZ, R23.H0_H0 ;  /* 0x20000017ff0b7230 */ /* 0x020fe20000004100 */
        /* <DEDUP_REMOVED lines=8> */
.L_x_285:
[----:B------:R-:W-:Y:S05]  /*ed70*/  BSYNC B1 ;  /* 0x0000000000017941 */ /* 0x000fea0003800000 */
.L_x_284:
[----:B------:R-:W3:Y:S01]  /*ed80*/  LDL.LU R10, [R1+0x1f8] ;  /* 0x0001f800010a7983 */ /* 0x000ee20000300800 */
[----:B0----5:R-:W-:Y:S01]  /*ed90*/  HADD2.F32 R11, -RZ, R23.H0_H0 ;  /* 0x20000017ff0b7230 */ /* 0x021fe20000004100 */
[----:B------:R-:W-:Y:S01]  /*eda0*/  ISETP.GT.AND P1, PT, R0, 0xf9, P0 ;  /* 0x000000f90000780c */ /* 0x000fe20000724270 */
[----:B------:R-:W-:Y:S01]  /*edb0*/  BSSY B1, `(.L_x_286) ;  /* 0x000000a000017945 */ /* 0x000fe20003800000 */
[----:B------:R-:W-:Y:S02]  /*edc0*/  IADD3 R169, P0, R3, 0x80, RZ ;  /* 0x0000008003a97810 */ /* 0x000fe40007f1e0ff */
[----:B------:R-:W-:-:S04]  /*edd0*/  FMUL R11, R11, R16 ;  /* 0x000000100b0b7220 */ /* 0x000fc80000400000 */
[----:B---3--:R-:W-:-:S05]  /*ede0*/  FFMA R11, R10, R2, R11 ;  /* 0x000000020a0b7223 */ /* 0x008fca000000000b */
[----:B------:R-:W-:-:S04]  /*edf0*/  F2FP.F16.F32.PACK_AB R11, RZ, R11 ;  /* 0x0000000bff0b723e */ /* 0x000fc800000000ff */
[----:B------:R-:W-:Y:S01]  /*ee00*/  PRMT R3, R11, 0x7610, R3 ;  /* 0x000076100b037816 */ /* 0x000fe20000000003 */
[----:B------:R-:W-:-:S04]  /*ee10*/  IMAD.X R11, RZ, RZ, UR7, P0 ;  /* 0x00000007ff0b7e24 */ /* 0x000fc800080e06ff */
[----:B------:R0:W-:Y:S01]  /*ee20*/  @P2 STG.E.U16 desc[UR36][R6.64+0x1f0], R3 ;  /* 0x0001f00306002986 */ /* 0x0001e2000c101524 */
[----:B------:R-:W-:Y:S05]  /*ee30*/  @!P1 BRA `(.L_x_287) ;  /* 0x0000000000049947 */ /* 0x000fea0003800000 */
[----:B------:R3:W5:Y:S02]  /*ee40*/  LDG.E.LTC128B.U16 R23, desc[UR36][R8.64+0x1f2] ;  /* 0x0001f22408177981 */ /* 0x000764000c1e1520 */
.L_x_287:
[----:B------:R-:W-:Y:S05]  /*ee50*/  BSYNC B1 ;  /* 0x0000000000017941 */ /* 0x000fea0003800000 */
.L_x_286:
[----:B------:R-:W4:Y:S01]  /*ee60*/  LDL.LU R10, [R1+0x1fc] ;  /* 0x0001fc00010a7983 */ /* 0x000f220000300800 */
[----:B0----5:R-:W-:Y:S01]  /*ee70*/  HADD2.F32 R3, -RZ, R23.H0_H0 ;  /* 0x20000017ff037230 */ /* 0x021fe20000004100 */
[----:B------:R-:W-:Y:S01]  /*ee80*/  ISETP.GT.AND P0, PT, R153, 0x80, PT ;  /* 0x000000809900780c */ /* 0x000fe20003f04270 */
[----:B--23--:R-:W-:-:S03]  /*ee90*/  IMAD R8, R11, R14, RZ ;  /* 0x0000000e0b087224 */ /* 0x00cfc600078e02ff */
[----:B------:R-:W-:Y:S01]  /*eea0*/  FMUL R3, R3, R16 ;  /* 0x0000001003037220 */ /* 0x000fe20000400000 */
[C---:B------:R-:W-:Y:S01]  /*eeb0*/  IMAD R167, R169.reuse, R15, R8 ;  /* 0x0000000fa9a77224 */ /* 0x040fe200078e0208 */
[----:B------:R-:W-:Y:S01]  /*eec0*/  ISETP.GT.AND P3, PT, R0, RZ, P0 ;  /* 0x000000ff0000720c */ /* 0x000fe20000764270 */
[----:B------:R-:W-:-:S04]  /*eed0*/  IMAD.WIDE.U32 R8, R169, R14, R20 ;  /* 0x0000000ea9087225 */ /* 0x000fc800078e0014 */
[----:B------:R-:W-:Y:S02]  /*eee0*/  IMAD.IADD R9, R9, 0x1, R167 ;  /* 0x0000000109097824 */ /* 0x000fe400078e02a7 */
[----:B----4-:R-:W-:Y:S01]  /*eef0*/  FFMA R3, R10, R2, R3 ;  /* 0x000000020a037223 */ /* 0x010fe20000000003 */
[----:B------:R-:W-:-:S04]  /*ef00*/  LEA R10, P2, R8, R12, 0x1 ;  /* 0x0000000c080a7211 */ /* 0x000fc800078408ff */
[----:B------:R-:W-:Y:S02]  /*ef10*/  F2FP.F16.F32.PACK_AB R3, RZ, R3 ;  /* 0x00000003ff03723e */ /* 0x000fe400000000ff */
[--C-:B------:R-:W-:Y:S02]  /*ef20*/  LEA.HI.X R11, R8, R13, R9.reuse, 0x1, P2 ;  /* 0x0000000d080b7211 */ /* 0x100fe400010f0c09 */
[----:B------:R-:W-:-:S05]  /*ef30*/  PRMT R9, R3, 0x7610, R9 ;  /* 0x0000761003097816 */ /* 0x000fca0000000009 */
[----:B------:R0:W-:Y:S04]  /*ef40*/  @P1 STG.E.U16 desc[UR36][R6.64+0x1f2], R9 ;  /* 0x0001f20906001986 */ /* 0x0001e8000c101524 */
[----:B------:R-:W2:Y:S01]  /*ef50*/  @P3 LDG.E.LTC128B.U16 R23, desc[UR36][R10.64] ;  /* 0x000000240a173981 */ /* 0x000ea2000c1e1520 */
[----:B-1----:R-:W-:Y:S01]  /*ef60*/  IMAD.U32 R161, RZ, RZ, UR8 ;  /* 0x00000008ffa17e24 */ /* 0x002fe2000f8e00ff */
[----:B------:R-:W-:Y:S01]  /*ef70*/  MOV R164, UR9 ;  /* 0x0000000900a47c02 */ /* 0x000fe20008000f00 */
[----:B------:R-:W-:Y:S01]  /*ef80*/  IMAD.U32 R165, RZ, RZ, UR8 ;  /* 0x00000008ffa57e24 */ /* 0x000fe2000f8e00ff */
[----:B------:R-:W-:Y:S01]  /*ef90*/  ISETP.GT.AND P2, PT, R0, 0x1, P0 ;  /* 0x000000010000780c */ /* 0x000fe20000744270 */
[----:B------:R-:W-:Y:S01]  /*efa0*/  IMAD.SHL.U32 R161, R161, 0x100, RZ ;  /* 0x00000100a1a17824 */ /* 0x000fe200078e00ff */
[----:B------:R-:W-:Y:S01]  /*efb0*/  BSSY B1, `(.L_x_288) ;  /* 0x0000011000017945 */ /* 0x000fe20003800000 */
[----:B0-----:R-:W-:Y:S01]  /*efc0*/  IMAD.WIDE.U32 R8, R169, R14, R18 ;  /* 0x0000000ea9087225 */ /* 0x001fe200078e0012 */
[----:B------:R-:W-:-:S04]  /*efd0*/  SHF.L.U64.HI R165, R165, 0x8, R164 ;  /* 0x00000008a5a57819 */ /* 0x000fc800000102a4 */
[----:B------:R-:W-:-:S03]  /*efe0*/  IADD3 R9, R167, R9, RZ ;  /* 0x00000009a7097210 */ /* 0x000fc60007ffe0ff */
[----:B------:R-:W-:Y:S01]  /*eff0*/  IMAD.WIDE.U32 R162, R22, UR43, R8 ;  /* 0x0000002b16a27c25 */ /* 0x000fe2000f8e0008 */
[----:B------:R-:W-:-:S03]  /*f000*/  IADD3 R8, P1, R161, R4, RZ ;  /* 0x00000004a1087210 */ /* 0x000fc60007f3e0ff */
[----:B------:R-:W-:Y:S01]  /*f010*/  IMAD.IADD R7, R159, 0x1, R163 ;  /* 0x000000019f077824 */ /* 0x000fe200078e02a3 */
[----:B------:R-:W-:Y:S02]  /*f020*/  IADD3.X R9, R165, R5, RZ, P1, !PT ;  /* 0x00000005a5097210 */ /* 0x000fe40000ffe4ff */
[----:B------:R-:W-:-:S04]  /*f030*/  LEA R6, P4, R162, R12, 0x1 ;  /* 0x0000000ca2067211 */ /* 0x000fc800078808ff */
[----:B------:R-:W-:Y:S01]  /*f040*/  LEA.HI.X R7, R162, R13, R7, 0x1, P4 ;  /* 0x0000000da2077211 */ /* 0x000fe200020f0c07 */
[----:B--2---:R-:W-:-:S05]  /*f050*/  HADD2.F32 R3, -RZ, R23.H0_H0 ;  /* 0x20000017ff037230 */ /* 0x004fca0000004100 */
[----:B------:R-:W-:-:S04]  /*f060*/  FMUL R3, R3, R16 ;  /* 0x0000001003037220 */ /* 0x000fc80000400000 */
[----:B------:R-:W-:-:S05]  /*f070*/  FFMA R3, R24, R2, R3 ;  /* 0x0000000218037223 */ /* 0x000fca0000000003 */
[----:B------:R-:W-:-:S05]  /*f080*/  F2FP.F16.F32.PACK_AB R3, RZ, R3 ;  /* 0x00000003ff03723e */ /* 0x000fca00000000ff */
[----:B------:R0:W-:Y:S01]  /*f090*/  @P3 STG.E.U16 desc[UR36][R8.64], R3 ;  /* 0x0000000308003986 */ /* 0x0001e2000c101524 */
[----:B------:R-:W-:Y:S05]  /*f0a0*/  @!P2 BRA `(.L_x_289) ;  /* 0x000000000004a947 */ /* 0x000fea0003800000 */
[----:B------:R1:W5:Y:S02]  /*f0b0*/  LDG.E.LTC128B.U16 R23, desc[UR36][R6.64+0x2] ;  /* 0x0000022406177981 */ /* 0x000364000c1e1520 */
.L_x_289:
[----:B------:R-:W-:Y:S05]  /*f0c0*/  BSYNC B1 ;  /* 0x0000000000017941 */ /* 0x000fea0003800000 */
.L_x_288:
[----:B0----5:R-:W-:Y:S01]  /*f0d0*/  HADD2.F32 R3, -RZ, R23.H0_H0 ;  /* 0x20000017ff037230 */ /* 0x021fe20000004100 */
[----:B------:R-:W-:Y:S01]  /*f0e0*/  ISETP.GT.AND P1, PT, R153, 0x88, PT ;  /* 0x000000889900780c */ /* 0x000fe20003f24270 */
[----:B------:R-:W-:Y:S01]  /*f0f0*/  IMAD.WIDE.U32 R14, R169, R14, R156 ;  /* 0x0000000ea90e7225 */ /* 0x000fe200078e009c */
[----:B------:R-:W-:Y:S03]  /*f100*/  BSSY B1, `(.L_x_290) ;  /* 0x0000010000017945 */ /* 0x000fe60003800000 */
[----:B------:R-:W-:Y:S01]  /*f110*/  FMUL R10, R3, R16 ;  /* 0x00000010030a7220 */ /* 0x000fe20000400000 */
[----:B------:R-:W-:Y:S01]  /*f120*/  IMAD.IADD R167, R167, 0x1, R15 ;  /* 0x00000001a7a77824 */ /* 0x000fe200078e020f */
[----:B------:R-:W-:Y:S02]  /*f130*/  IADD3 R154, P5, R154, R14, RZ ;  /* 0x0000000e9a9a7210 */ /* 0x000fe40007fbe0ff */
[----:B------:R-:W-:Y:S01]  /*f140*/  FFMA R10, R25, R2, R10 ;  /* 0x00000002190a7223 */ /* 0x000fe2000000000a */
[----:B------:R-:W-:-:S02]  /*f150*/  ISETP.GT.AND P3, PT, R0, RZ, P1 ;  /* 0x000000ff0000720c */ /* 0x000fc40000f64270 */
[--C-:B------:R-:W-:Y:S01]  /*f160*/  IMAD.X R20, R167, 0x1, R21.reuse, P5 ;  /* 0x00000001a7147824 */ /* 0x100fe200028e0615 */
[----:B------:R-:W-:Y:S02]  /*f170*/  IADD3 R14, P4, R18, R14, RZ ;  /* 0x0000000e120e7210 */ /* 0x000fe40007f9e0ff */
[----:B------:R-:W-:Y:S02]  /*f180*/  F2FP.F16.F32.PACK_AB R3, RZ, R10 ;  /* 0x0000000aff03723e */ /* 0x000fe400000000ff */
[C---:B------:R-:W-:Y:S02]  /*f190*/  LEA R10, P5, R154.reuse, R12, 0x1 ;  /* 0x0000000c9a0a7211 */ /* 0x040fe400078a08ff */
[----:B------:R-:W-:Y:S02]  /*f1a0*/  PRMT R21, R3, 0x7610, R21 ;  /* 0x0000761003157816 */ /* 0x000fe40000000015 */
[----:B------:R-:W-:Y:S02]  /*f1b0*/  LEA.HI.X R11, R154, R13, R20, 0x1, P5 ;  /* 0x0000000d9a0b7211 */ /* 0x000fe400028f0c14 */
[----:B------:R-:W-:Y:S01]  /*f1c0*/  PRMT R3, R23, 0x7610, R3 ;  /* 0x0000761017037816 */ /* 0x000fe20000000003 */
[----:B------:R0:W-:Y:S01]  /*f1d0*/  @P2 STG.E.U16 desc[UR36][R8.64+0x2], R21 ;  /* 0x0000021508002986 */ /* 0x0001e2000c101524 */
[----:B------:R-:W-:Y:S05]  /*f1e0*/  @!P3 BRA `(.L_x_291) ;  /* 0x000000000004b947 */ /* 0x000fea0003800000 */
[----:B------:R2:W5:Y:S02]  /*f1f0*/  LDG.E.LTC128B.U16 R3, desc[UR36][R10.64] ;  /* 0x000000240a037981 */ /* 0x000564000c1e1520 */
.L_x_291:
[----:B------:R-:W-:Y:S05]  /*f200*/  BSYNC B1 ;  /* 0x0000000000017941 */ /* 0x000fea0003800000 */
.L_x_290:
[----:B--2--5:R-:W-:Y:S01]  /*f210*/  HADD2.F32 R11, -RZ, R3.H0_H0 ;  /* 0x20000003ff0b7230 */ /* 0x024fe20000004100 */
[----:B------:R-:W-:Y:S01]  /*f220*/  IADD3.X R15, R19, R167, RZ, P4, !PT ;  /* 0x000000a7130f7210 */ /* 0x000fe200027fe4ff */
[----:B------:R-:W-:Y:S01]  /*f230*/  BSSY B1, `(.L_x_292) ;  /* 0x000000e000017945 */ /* 0x000fe20003800000 */
[----:B------:R-:W-:Y:S02]  /*f240*/  IADD3 R10, P4, R8, R160, RZ ;  /* 0x000000a0080a7210 */ /* 0x000fe40007f9e0ff */
[----:B------:R-:W-:Y:S01]  /*f250*/  FMUL R11, R11, R16 ;  /* 0x000000100b0b7220 */ /* 0x000fe20000400000 */
[----:B------:R-:W-:Y:S01]  /*f260*/  IMAD.WIDE.U32 R22, R22, UR43, R14 ;  /* 0x0000002b16167c25 */ /* 0x000fe2000f8e000e */
[----:B------:R-:W-:-:S03]  /*f270*/  ISETP.GT.AND P2, PT, R0, 0x1, P1 ;  /* 0x000000010000780c */ /* 0x000fc60000f44270 */
[----:B------:R-:W-:Y:S01]  /*f280*/  FFMA R11, R26, R2, R11 ;  /* 0x000000021a0b7223 */ /* 0x000fe2000000000b */
[----:B------:R-:W-:Y:S01]  /*f290*/  IMAD.IADD R159, R159, 0x1, R23 ;  /* 0x000000019f9f7824 */ /* 0x000fe200078e0217 */
[----:B------:R-:W-:-:S03]  /*f2a0*/  LEA R12, P5, R22, R12, 0x1 ;  /* 0x0000000c160c7211 */ /* 0x000fc600078a08ff */
[----:B------:R-:W-:Y:S01]  /*f2b0*/  F2FP.F16.F32.PACK_AB R14, RZ, R11 ;  /* 0x0000000bff0e723e */ /* 0x000fe200000000ff */
[----:B------:R-:W-:Y:S01]  /*f2c0*/  IMAD.X R11, R9, 0x1, R158, P4 ;  /* 0x00000001090b7824 */ /* 0x000fe200020e069e */
[----:B------:R-:W-:-:S04]  /*f2d0*/  LEA.HI.X R13, R22, R13, R159, 0x1, P5 ;  /* 0x0000000d160d7211 */ /* 0x000fc800028f0c9f */
[----:B------:R2:W-:Y:S01]  /*f2e0*/  @P3 STG.E.U16 desc[UR36][R10.64], R14 ;  /* 0x0000000e0a003986 */ /* 0x0005e2000c101524 */
[----:B------:R-:W-:Y:S05]  /*f2f0*/  @!P2 BRA `(.L_x_293) ;  /* 0x000000000004a947 */ /* 0x000fea0003800000 */
[----:B------:R3:W5:Y:S02]  /*f300*/  LDG.E.LTC128B.U16 R3, desc[UR36][R12.64+0x2] ;  /* 0x000002240c037981 */ /* 0x000764000c1e1520 */
.L_x_293:
[----:B------:R-:W-:Y:S05]  /*f310*/  BSYNC B1 ;  /* 0x0000000000017941 */ /* 0x000fea0003800000 */
.L_x_292:
[----:B-----5:R-:W-:Y:S01]  /*f320*/  HADD2.F32 R15, -RZ, R3.H0_H0 ;  /* 0x20000003ff0f7230 */ /* 0x020fe20000004100 */
[----:B------:R-:W-:Y:S01]  /*f330*/  ISETP.GT.AND P3, PT, R0, 0x8, P0 ;  /* 0x000000080000780c */ /* 0x000fe20000764270 */
[----:B------:R-:W-:Y:S03]  /*f340*/  BSSY B1, `(.L_x_294) ;  /* 0x0000007000017945 */ /* 0x000fe60003800000 */
[----:B--2---:R-:W-:-:S04]  /*f350*/  FMUL R14, R15, R16 ;  /* 0x000000100f0e7220 */ /* 0x004fc80000400000 */
[----:B------:R-:W-:-:S05]  /*f360*/  FFMA R14, R27, R2, R14 ;  /* 0x000000021b0e7223 */ /* 0x000fca000000000e */
[----:B------:R-:W-:-:S05]  /*f370*/  F2FP.F16.F32.PACK_AB R14, RZ, R14 ;  /* 0x0000000eff0e723e */ /* 0x000fca00000000ff */
[----:B------:R2:W-:Y:S01]  /*f380*/  @P2 STG.E.U16 desc[UR36][R10.64+0x2], R14 ;  /* 0x0000020e0a002986 */ /* 0x0005e2000c101524 */
[----:B------:R-:W-:Y:S05]  /*f390*/  @!P3 BRA `(.L_x_295) ;  /* 0x000000000004b947 */ /* 0x000fea0003800000 */
[----:B------:R4:W5:Y:S02]  /*f3a0*/  LDG.E.LTC128B.U16 R3, desc[UR36][R6.64+0x10] ;  /* 0x0000102406037981 */ /* 0x000964000c1e1520 */
.L_x_295:
[----:B------:R-:W-:Y:S05]  /*f3b0*/  BSYNC B1 ;  /* 0x0000000000017941 */ /* 0x000fea0003800000 */
.L_x_294:
[----:B--2--5:R-:W-:Y:S01]  /*f3c0*/  HADD2.F32 R11, -RZ, R3.H0_H0 ;  /* 0x20000003ff0b7230 */ /* 0x024fe20000004100 */
[----:B------:R-:W-:Y:S01]  /*f3d0*/  ISETP.GT.AND P2, PT, R0, 0x9, P0 ;  /* 0x000000090000780c */ /* 0x000fe20000744270 */
[----:B------:R-:W-:Y:S03]  /*f3e0*/  BSSY B1, `(.L_x_296) ;  /* 0x0000007000017945 */ /* 0x000fe60003800000 */
[----:B------:R-:W-:-:S04]  /*f3f0*/  FMUL R11, R11, R16 ;  /* 0x000000100b0b7220 */ /* 0x000fc80000400000 */
[----:B------:R-:W-:-:S05]  /*f400*/  FFMA R11, R28, R2, R11 ;  /* 0x000000021c0b7223 */ /* 0x000fca000000000b */
[----:B------:R-:W-:-:S05]  /*f410*/  F2FP.F16.F32.PACK_AB R11, RZ, R11 ;  /* 0x0000000bff0b723e */ /* 0x000fca00000000ff */
[----:B------:R2:W-:Y:S01]  /*f420*/  @P3 STG.E.U16 desc[UR36][R8.64+0x10], R11 ;  /* 0x0000100b08003986 */ /* 0x0005e2000c101524 */
[----:B------:R-:W-:Y:S05]  /*f430*/  @!P2 BRA `(.L_x_297) ;  /* 0x000000000004a947 */ /* 0x000fea0003800000 */
[----:B------:R0:W5:Y:S02]  /*f440*/  LDG.E.LTC128B.U16 R3, desc[UR36][R6.64+0x12] ;  /* 0x0000122406037981 */ /* 0x000164000c1e1520 */
.L_x_297:
[----:B------:R-:W-:Y:S05]  /*f450*/  BSYNC B1 ;  /* 0x0000000000017941 */ /* 0x000fea0003800000 */
.L_x_296:
        /* <DEDUP_REMOVED lines=9> */
.L_x_299:
[----:B------:R-:W-:Y:S05]  /*f4f0*/  BSYNC B1 ;  /* 0x0000000000017941 */ /* 0x000fea0003800000 */
.L_x_298:
[----:B-----5:R-:W-:Y:S01]  /*f500*/  HADD2.F32 R11, -RZ, R3.H0_H0 ;  /* 0x20000003ff0b7230 */ /* 0x020fe20000004100 */
[----:B--2---:R-:W-:Y:S01]  /*f510*/  IADD3 R10, P3, R160, R8, RZ ;  /* 0x00000008a00a7210 */ /* 0x004fe20007f7e0ff */
[----:B------:R-:W-:Y:S01]  /*f520*/  BSSY B1, `(.L_x_300) ;  /* 0x0000009000017945 */ /* 0x000fe20003800000 */
[----:B------:R-:W-:Y:S02]  /*f530*/  ISETP.GT.AND P2, PT, R0, 0x9, P1 ;  /* 0x000000090000780c */ /* 0x000fe40000f44270 */
[----:B------:R-:W-:-:S04]  /*f540*/  FMUL R11, R11, R16 ;  /* 0x000000100b0b7220 */ /* 0x000fc80000400000 */
[----:B------:R-:W-:-:S05]  /*f550*/  FFMA R11, R30, R2, R11 ;  /* 0x000000021e0b7223 */ /* 0x000fca000000000b */
[----:B------:R-:W-:Y:S02]  /*f560*/  F2FP.F16.F32.PACK_AB R14, RZ, R11 ;  /* 0x0000000bff0e723e */ /* 0x000fe400000000ff */
[----:B------:R-:W-:-:S05]  /*f570*/  IADD3.X R11, R158, R9, RZ, P3, !PT ;  /* 0x000000099e0b7210 */ /* 0x000fca0001ffe4ff */
[----:B------:R2:W-:Y:S01]  /*f580*/  @P4 STG.E.U16 desc[UR36][R10.64+0x10], R14 ;  /* 0x0000100e0a004986 */ /* 0x0005e2000c101524 */
[----:B------:R-:W-:Y:S05]  /*f590*/  @!P2 BRA `(.L_x_301) ;  /* 0x000000000004a947 */ /* 0x000fea0003800000 */
[----:B------:R0:W5:Y:S02]  /*f5a0*/  LDG.E.LTC128B.U16 R3, desc[UR36][R12.64+0x12] ;  /* 0x000012240c037981 */ /* 0x000164000c1e1520 */
.L_x_301:
[----:B------:R-:W-:Y:S05]  /*f5b0*/  BSYNC B1 ;  /* 0x0000000000017941 */ /* 0x000fea0003800000 */
.L_x_300:
[----:B--2--5:R-:W-:Y:S01]  /*f5c0*/  HADD2.F32 R11, -RZ, R3.H0_H0 ;  /* 0x20000003ff0b7230 */ /* 0x024fe20000004100 */
[----:B------:R-:W-:Y:S01]  /*f5d0*/  IADD3 R160, P4, P5, R160, R4, R161 ;  /* 0x00000004a0a07210 */ /* 0x000fe20007d9e0a1 */
[----:B------:R-:W-:Y:S01]  /*f5e0*/  BSSY B1, `(.L_x_302) ;  /* 0x0000009000017945 */ /* 0x000fe20003800000 */
[----:B------:R-:W-:Y:S02]  /*f5f0*/  ISETP.GT.AND P3, PT, R0, 0x10, P0 ;  /* 0x000000100000780c */ /* 0x000fe40000764270 */
[----:B------:R-:W-:Y:S01]  /*f600*/  FMUL R10, R11, R16 ;  /* 0x000000100b0a7220 */ /* 0x000fe20000400000 */
[----:B------:R-:W-:-:S03]  /*f610*/  IADD3.X R161, R158, R5, R165, P4, P5 ;  /* 0x000000059ea17210 */ /* 0x000fc600027ea4a5 */
[----:B------:R-:W-:-:S05]  /*f620*/  FFMA R10, R31, R2, R10 ;  /* 0x000000021f0a7223 */ /* 0x000fca000000000a */
[----:B------:R-:W-:-:S05]  /*f630*/  F2FP.F16.F32.PACK_AB R10, RZ, R10 ;  /* 0x0000000aff0a723e */ /* 0x000fca00000000ff */
[----:B------:R2:W-:Y:S01]  /*f640*/  @P2 STG.E.U16 desc[UR36][R160.64+0x12], R10 ;  /* 0x0000120aa0002986 */ /* 0x0005e2000c101524 */
[----:B------:R-:W-:Y:S05]  /*f650*/  @!P3 BRA `(.L_x_303) ;  /* 0x000000000004b947 */ /* 0x000fea0003800000 */
[----:B------:R0:W5:Y:S02]  /*f660*/  LDG.E.LTC128B.U16 R3, desc[UR36][R6.64+0x20] ;  /* 0x0000202406037981 */ /* 0x000164000c1e1520 */
.L_x_303:
[----:B------:R-:W-:Y:S05]  /*f670*/  BSYNC B1 ;  /* 0x0000000000017941 */ /* 0x000fea0003800000 */
.L_x_302:
[----:B-----5:R-:W-:Y:S01]  /*f680*/  HADD2.F32 R5, -RZ, R3.H0_H0 ;  /* 0x20000003ff057230 */ /* 0x020fe20000004100 */
        /* <DEDUP_REMOVED lines=8> */
.L_x_305:
[----:B------:R-:W-:Y:S05]  /*f710*/  BSYNC B1 ;  /* 0x0000000000017941 */ /* 0x000fea0003800000 */
.L_x_304:
[----:B0----5:R-:W-:Y:S01]  /*f720*/  HADD2.F32 R5, -RZ, R3.H0_H0 ;  /* 0x20000003ff057230 */ /* 0x021fe20000004100 */
        /* <DEDUP_REMOVED lines=8> */
.L_x_307:
[----:B------:R-:W-:Y:S05]  /*f7b0*/  BSYNC B1 ;  /* 0x0000000000017941 */ /* 0x000fea0003800000 */
.L_x_306:
[----:B-----5:R-:W-:Y:S01]  /*f7c0*/  HADD2.F32 R5, -RZ, R3.H0_H0 ;  /* 0x20000003ff057230 */ /* 0x020fe20000004100 */
[----:B------:R-:W-:Y:S01]  /*f7d0*/  ISETP.GT.AND P2, PT, R0, 0x11, P1 ;  /* 0x000000110000780c */ /* 0x000fe20000f44270 */
[----:B0-----:R-:W-:Y:S01]  /*f7e0*/  @P3 IMAD.MOV.U32 R4, RZ, RZ, R160 ;  /* 0x000000ffff043224 */ /* 0x001fe200078e00a0 */
[----:B------:R-:W-:Y:S02]  /*f7f0*/  BSSY B1, `(.L_x_308) ;  /* 0x0000009000017945 */ /* 0x000fe40003800000 */
[----:B------:R-:W-:-:S04]  /*f800*/  FMUL R5, R5, R16 ;  /* 0x0000001005057220 */ /* 0x000fc80000400000 */
[----:B------:R-:W-:-:S05]  /*f810*/  FFMA R5, R34, R2, R5 ;  /* 0x0000000222057223 */ /* 0x000fca0000000005 */
[----:B------:R-:W-:-:S04]  /*f820*/  F2FP.F16.F32.PACK_AB R5, RZ, R5 ;  /* 0x00000005ff05723e */ /* 0x000fc800000000ff */
[----:B--2---:R-:W-:Y:S01]  /*f830*/  PRMT R10, R5, 0x7610, R10 ;  /* 0x00007610050a7816 */ /* 0x004fe2000000000a */
[----:B------:R-:W-:-:S05]  /*f840*/  @P3 IMAD.MOV.U32 R5, RZ, RZ, R161 ;  /* 0x000000ffff053224 */ /* 0x000fca00078e00a1 */
[----:B------:R0:W-:Y:S01]  /*f850*/  @P3 STG.E.U16 desc[UR36][R4.64+0x20], R10 ;  /* 0x0000200a04003986 */ /* 0x0001e2000c101524 */
[----:B------:R-:W-:Y:S05]  /*f860*/  @!P2 BRA `(.L_x_309) ;  /* 0x000000000004a947 */ /* 0x000fea0003800000 */
[----:B------:R2:W5:Y:S02]  /*f870*/  LDG.E.LTC128B.U16 R3, desc[UR36][R12.64+0x22] ;  /* 0x000022240c037981 */ /* 0x000564000c1e1520 */
.L_x_309:
[----:B------:R-:W-:Y:S05]  /*f880*/  BSYNC B1 ;  /* 0x0000000000017941 */ /* 0x000fea0003800000 */
.L_x_308:
[----:B0----5:R-:W-:Y:S01]  /*f890*/  HADD2.F32 R5, -RZ, R3.H0_H0 ;  /* 0x20000003ff057230 */ /* 0x021fe20000004100 */
[----:B------:R-:W-:Y:S01]  /*f8a0*/  ISETP.GT.AND P3, PT, R0, 0x18, P0 ;  /* 0x000000180000780c */ /* 0x000fe20000764270 */
[----:B------:R-:W-:Y:S03]  /*f8b0*/  BSSY B1, `(.L_x_310) ;  /* 0x000000a000017945 */ /* 0x000fe60003800000 */
[----:B------:R-:W-:Y:S01]  /*f8c0*/  FMUL R4, R5, R16 ;  /* 0x0000001005047220 */ /* 0x000fe20000400000 */
[----:B------:R-:W-:-:S03]  /*f8d0*/  @P2 IMAD.MOV.U32 R5, RZ, RZ, R161 ;  /* 0x000000ffff052224 */ /* 0x000fc600078e00a1 */
[----:B------:R-:W-:-:S05]  /*f8e0*/  FFMA R4, R35, R2, R4 ;  /* 0x0000000223047223 */ /* 0x000fca0000000004 */
[----:B------:R-:W-:-:S04]  /*f8f0*/  F2FP.F16.F32.PACK_AB R4, RZ, R4 ;  /* 0x00000004ff04723e */ /* 0x000fc800000000ff */
[----:B------:R-:W-:Y:S02]  /*f900*/  PRMT R10, R4, 0x7610, R10 ;  /* 0x00007610040a7816 */ /* 0x000fe4000000000a */
[----:B------:R-:W-:-:S05]  /*f910*/  @P2 MOV R4, R160 ;  /* 0x000000a000042202 */ /* 0x000fca0000000f00 */
[----:B------:R0:W-:Y:S01]  /*f920*/  @P2 STG.E.U16 desc[UR36][R4.64+0x22], R10 ;  /* 0x0000220a04002986 */ /* 0x0001e2000c101524 */
[----:B------:R-:W-:Y:S05]  /*f930*/  @!P3 BRA `(.L_x_311) ;  /* 0x000000000004b947 */ /* 0x000fea0003800000 */
[----:B------:R0:W5:Y:S02]  /*f940*/  LDG.E.LTC128B.U16 R3, desc[UR36][R6.64+0x30] ;  /* 0x0000302406037981 */ /* 0x000164000c1e1520 */
.L_x_311:
[----:B------:R-:W-:Y:S05]  /*f950*/  BSYNC B1 ;  /* 0x0000000000017941 */ /* 0x000fea0003800000 */
.L_x_310:
        /* <DEDUP_REMOVED lines=9> */
.L_x_313:
[----:B------:R-:W-:Y:S05]  /*f9f0*/  BSYNC B1 ;  /* 0x0000000000017941 */ /* 0x000fea0003800000 */
.L_x_312:
        /* <DEDUP_REMOVED lines=9> */
.L_x_315:
[----:B------:R-:W-:Y:S05]  /*fa90*/  BSYNC B1 ;  /* 0x0000000000017941 */ /* 0x000fea0003800000 */
.L_x_314:
[----:B-----5:R-:W-:Y:S01]  /*faa0*/  HADD2.F32 R5, -RZ, R3.H0_H0 ;  /* 0x20000003ff057230 */ /* 0x020fe20000004100 */
[----:B------:R-:W-:Y:S01]  /*fab0*/  ISETP.GT.AND P2, PT, R0, 0x19, P1 ;  /* 0x000000190000780c */ /* 0x000fe20000f44270 */
[----:B0-----:R-:W-:Y:S01]  /*fac0*/  @P3 IMAD.MOV.U32 R4, RZ, RZ, R160 ;  /* 0x000000ffff043224 */ /* 0x001fe200078e00a0 */
[----:B------:R-:W-:Y:S02]  /*fad0*/  BSSY B1, `(.L_x_316) ;  /* 0x0000009000017945 */ /* 0x000fe40003800000 */
[----:B------:R-:W-:-:S04]  /*fae0*/  FMUL R5, R5, R16 ;  /* 0x0000001005057220 */ /* 0x000fc80000400000 */
[----:B------:R-:W-:-:S05]  /*faf0*/  FFMA R5, R38, R2, R5 ;  /* 0x0000000226057223 */ /* 0x000fca0000000005 */
[----:B------:R-:W-:-:S04]  /*fb00*/  F2FP.F16.F32.PACK_AB R5, RZ, R5 ;  /* 0x00000005ff05723e */ /* 0x000fc800000000ff */
[----:B------:R-:W-:Y:S02]  /*fb10*/  PRMT R10, R5, 0x7610, R10 ;  /* 0x00007610050a7816 */ /* 0x000fe4000000000a */
[----:B------:R-:W-:-:S05]  /*fb20*/  @P3 MOV R5, R161 ;  /* 0x000000a100053202 */ /* 0x000fca0000000f00 */
[----:B------:R0:W-:Y:S01]  /*fb30*/  @P3 STG.E.U16 desc[UR36][R4.64+0x30], R10 ;  /* 0x0000300a04003986 */ /* 0x0001e2000c101524 */
[----:B------:R-:W-:Y:S05]  /*fb40*/  @!P2 BRA `(.L_x_317) ;  /* 0x000000000004a947 */ /* 0x000fea0003800000 */
[----:B------:R0:W5:Y:S02]  /*fb50*/  LDG.E.LTC128B.U16 R3, desc[UR36][R12.64+0x32] ;  /* 0x000032240c037981 */ /* 0x000164000c1e1520 */
.L_x_317:
[----:B------:R-:W-:Y:S05]  /*fb60*/  BSYNC B1 ;  /* 0x0000000000017941 */ /* 0x000fea0003800000 */
.L_x_316:
[----:B0----5:R-:W-:Y:S01]  /*fb70*/  HADD2.F32 R5, -RZ, R3.H0_H0 ;  /* 0x20000003ff057230 */ /* 0x021fe20000004100 */
[----:B------:R-:W-:Y:S01]  /*fb80*/  ISETP.GT.AND P3, PT, R0, 0x20, P0 ;  /* 0x000000200000780c */ /* 0x000fe20000764270 */
[----:B------:R-:W-:Y:S03]  /*fb90*/  BSSY B1, `(.L_x_318) ;  /* 0x000000a000017945 */ /* 0x000fe60003800000 */
[----:B------:R-:W-:Y:S01]  /*fba0*/  FMUL R4, R5, R16 ;  /* 0x0000001005047220 */ /* 0x000fe20000400000 */
[----:B------:R-:W-:-:S03]  /*fbb0*/  @P2 IMAD.MOV.U32 R5, RZ, RZ, R161 ;  /* 0x000000ffff052224 */ /* 0x000fc600078e00a1 */
[----:B------:R-:W-:-:S05]  /*fbc0*/  FFMA R4, R39, R2, R4 ;  /* 0x0000000227047223 */ /* 0x000fca0000000004 */
[----:B------:R-:W-:-:S04]  /*fbd0*/  F2FP.F16.F32.PACK_AB R4, RZ, R4 ;  /* 0x00000004ff04723e */ /* 0x000fc800000000ff */
[----:B------:R-:W-:Y:S01]  /*fbe0*/  PRMT R10, R4, 0x7610, R10 ;  /* 0x00007610040a7816 */ /* 0x000fe2000000000a */
[----:B------:R-:W-:-:S05]  /*fbf0*/  @P2 IMAD.MOV.U32 R4, RZ, RZ, R160 ;  /* 0x000000ffff042224 */ /* 0x000fca00078e00a0 */
[----:B------:R0:W-:Y:S01]  /*fc00*/  @P2 STG.E.U16 desc[UR36][R4.64+0x32], R10 ;  /* 0x0000320a04002986 */ /* 0x0001e2000c101524 */
[----:B------:R-:W-:Y:S05]  /*fc10*/  @!P3 BRA `(.L_x_319) ;  /* 0x000000000004b947 */ /* 0x000fea0003800000 */
[----:B------:R0:W5:Y:S02]  /*fc20*/  LDG.E.LTC128B.U16 R3, desc[UR36][R6.64+0x40] ;  /* 0x0000402406037981 */ /* 0x000164000c1e1520 */
.L_x_319:
[----:B------:R-:W-:Y:S05]  /*fc30*/  BSYNC B1 ;  /* 0x0000000000017941 */ /* 0x000fea0003800000 */
.L_x_318:
        /* <DEDUP_REMOVED lines=9> */
.L_x_321:
[----:B------:R-:W-:Y:S05]  /*fcd0*/  BSYNC B1 ;  /* 0x0000000000017941 */ /* 0x000fea0003800000 */
.L_x_320:
        /* <DEDUP_REMOVED lines=9> */
.L_x_323:
[----:B------:R-:W-:Y:S05]  /*fd70*/  BSYNC B1 ;  /* 0x0000000000017941 */ /* 0x000fea0003800000 */
.L_x_322:
[----:B-----5:R-:W-:Y:S01]  /*fd80*/  HADD2.F32 R5, -RZ, R3.H0_H0 ;  /* 0x20000003ff057230 */ /* 0x020fe20000004100 */
[----:B0-----:R-:W-:Y:S01]  /*fd90*/  @P3 MOV R4, R160 ;  /* 0x000000a000043202 */ /* 0x001fe20000000f00 */
[----:B------:R-:W-:Y:S01]  /*fda0*/  BSSY B1, `(.L_x_324) ;  /* 0x000000a000017945 */ /* 0x000fe20003800000 */
[----:B------:R-:W-:Y:S02]  /*fdb0*/  ISETP.GT.AND P2, PT, R0, 0x21, P1 ;  /* 0x000000210000780c */ /* 0x000fe40000f44270 */
[----:B------:R-:W-:-:S04]  /*fdc0*/  FMUL R5, R5, R16 ;  /* 0x0000001005057220 */ /* 0x000fc80000400000 */
[----:B------:R-:W-:-:S05]  /*fdd0*/  FFMA R5, R42, R2, R5 ;  /* 0x000000022a057223 */ /* 0x000fca0000000005 */
[----:B------:R-:W-:-:S04]  /*fde0*/  F2FP.F16.F32.PACK_AB R5, RZ, R5 ;  /* 0x00000005ff05723e */ /* 0x000fc800000000ff */
[----:B------:R-:W-:Y:S01]  /*fdf0*/  PRMT R10, R5, 0x7610, R10 ;  /* 0x00007610050a7816 */ /* 0x000fe2000000000a */
[----:B------:R-:W-:-:S05]  /*fe00*/  @P3 IMAD.MOV.U32 R5, RZ, RZ, R161 ;  /* 0x000000ffff053224 */ /* 0x000fca00078e00a1 */
[----:B------:R0:W-:Y:S01]  /*fe10*/  @P3 STG.E.U16 desc[UR36][R4.64+0x40], R10 ;  /* 0x0000400a04003986 */ /* 0x0001e2000c101524 */
[----:B------:R-:W-:Y:S05]  /*fe20*/  @!P2 BRA `(.L_x_325) ;  /* 0x000000000004a947 */ /* 0x000fea0003800000 */
[----:B------:R0:W5:Y:S02]  /*fe30*/  LDG.E.LTC128B.U16 R3, desc[UR36][R12.64+0x42] ;  /* 0x000042240c037981 */ /* 0x000164000c1e1520 */
.L_x_325:
[----:B------:R-:W-:Y:S05]  /*fe40*/  BSYNC B1 ;  /* 0x0000000000017941 */ /* 0x000fea0003800000 */
.L_x_324:
[----:B0----5:R-:W-:Y:S01]  /*fe50*/  HADD2.F32 R5, -RZ, R3.H0_H0 ;  /* 0x20000003ff057230 */ /* 0x021fe20000004100 */
[----:B------:R-:W-:Y:S01]  /*fe60*/  ISETP.GT.AND P3, PT, R0, 0x28, P0 ;  /* 0x000000280000780c */ /* 0x000fe20000764270 */
[----:B------:R-:W-:Y:S03]  /*fe70*/  BSSY B1, `(.L_x_326) ;  /* 0x000000a000017945 */ /* 0x000fe60003800000 */
[----:B------:R-:W-:Y:S01]  /*fe80*/  FMUL R4, R5, R16 ;  /* 0x0000001005047220 */ /* 0x000fe20000400000 */
[----:B------:R-:W-:-:S03]  /*fe90*/  @P2 MOV R5, R161 ;  /* 0x000000a100052202 */ /* 0x000fc60000000f00 */
[----:B------:R-:W-:-:S05]  /*fea0*/  FFMA R4, R43, R2, R4 ;  /* 0x000000022b047223 */ /* 0x000fca0000000004 */
[----:B------:R-:W-:-:S04]  /*feb0*/  F2FP.F16.F32.PACK_AB R4, RZ, R4 ;  /* 0x00000004ff04723e */ /* 0x000fc800000000ff */
[----:B------:R-:W-:Y:S01]  /*fec0*/  PRMT R10, R4, 0x7610, R10 ;  /* 0x00007610040a7816 */ /* 0x000fe2000000000a */
[----:B------:R-:W-:-:S05]  /*fed0*/  @P2 IMAD.MOV.U32 R4, RZ, RZ, R160 ;  /* 0x000000ffff042224 */ /* 0x000fca00078e00a0 */
[----:B------:R0:W-:Y:S01]  /*fee0*/  @P2 STG.E.U16 desc[UR36][R4.64+0x42], R10 ;  /* 0x0000420a04002986 */ /* 0x0001e2000c101524 */
[----:B------:R-:W-:Y:S05]  /*fef0*/  @!P3 BRA `(.L_x_327) ;  /* 0x000000000004b947 */ /* 0x000fea0003800000 */
[----:B------:R0:W5:Y:S02]  /*ff00*/  LDG.E.LTC128B.U16 R3, desc[UR36][R6.64+0x50] ;  /* 0x0000502406037981 */ /* 0x000164000c1e1520 */
.L_x_327:
[----:B------:R-:W-:Y:S05]  /*ff10*/  BSYNC B1 ;  /* 0x0000000000017941 */ /* 0x000fea0003800000 */
.L_x_326:
        /* <DEDUP_REMOVED lines=9> */
.L_x_329:
[----:B------:R-:W-:Y:S05]  /*ffb0*/  BSYNC B1 ;  /* 0x0000000000017941 */ /* 0x000fea0003800000 */
.L_x_328:
        /* <DEDUP_REMOVED lines=9> */
.L_x_331:
[----:B------:R-:W-:Y:S05]  /*10050*/  BSYNC B1 ;  /* 0x0000000000017941 */ /* 0x000fea0003800000 */
.L_x_330:
[----:B-----5:R-:W-:Y:S01]  /*10060*/  HADD2.F32 R5, -RZ, R3.H0_H0 ;  /* 0x20000003ff057230 */ /* 0x020fe20000004100 */
[----:B------:R-:W-:Y:S01]  /*10070*/  ISETP.GT.AND P2, PT, R0, 0x29, P1 ;  /* 0x000000290000780c */ /* 0x000fe20000f44270 */
[----:B0-----:R-:W-:Y:S01]  /*10080*/  @P3 IMAD.MOV.U32 R4, RZ, RZ, R160 ;  /* 0x000000ffff043224 */ /* 0x001fe200078e00a0 */
[----:B------:R-:W-:Y:S02]  /*10090*/  BSSY B1, `(.L_x_332) ;  /* 0x0000009000017945 */ /* 0x000fe40003800000 */
        /* <DEDUP_REMOVED lines=8> */
.L_x_333:
[----:B------:R-:W-:Y:S05]  /*10120*/  BSYNC B1 ;  /* 0x0000000000017941 */ /* 0x000fea0003800000 */
.L_x_332:
        /* <DEDUP_REMOVED lines=12> */
.L_x_335:
[----:B------:R-:W-:Y:S05]  /*101f0*/  BSYNC B1 ;  /* 0x0000000000017941 */ /* 0x000fea0003800000 */
.L_x_334:
        /* <DEDUP_REMOVED lines=9> */
.L_x_337:
[----:B------:R-:W-:Y:S05]  /*10290*/  BSYNC B1 ;  /* 0x0000000000017941 */ /* 0x000fea0003800000 */
.L_x_336:
        /* <DEDUP_REMOVED lines=9> */
.L_x_339:
[----:B------:R-:W-:Y:S05]  /*10330*/  BSYNC B1 ;  /* 0x0000000000017941 */ /* 0x000fea0003800000 */
.L_x_338:
        /* <DEDUP_REMOVED lines=12> */
.L_x_341:
[----:B------:R-:W-:Y:S05]  /*10400*/  BSYNC B1 ;  /* 0x0000000000017941 */ /* 0x000fea0003800000 */
.L_x_340:
        /* <DEDUP_REMOVED lines=12> */
.L_x_343:
[----:B------:R-:W-:Y:S05]  /*104d0*/  BSYNC B1 ;  /* 0x0000000000017941 */ /* 0x000fea0003800000 */
.L_x_342:
        /* <DEDUP_REMOVED lines=9> */
.L_x_345:
[----:B------:R-:W-:Y:S05]  /*10570*/  BSYNC B1 ;  /* 0x0000000000017941 */ /* 0x000fea0003800000 */
.L_x_344:
        /* <DEDUP_REMOVED lines=9> */
.L_x_347:
[----:B------:R-:W-:Y:S05]  /*10610*/  BSYNC B1 ;  /* 0x0000000000017941 */ /* 0x000fea0003800000 */
.L_x_346:
        /* <DEDUP_REMOVED lines=12> */
.L_x_349:
[----:B------:R-:W-:Y:S05]  /*106e0*/  BSYNC B1 ;  /* 0x0000000000017941 */ /* 0x000fea0003800000 */
.L_x_348:
        /* <DEDUP_REMOVED lines=12> */
.L_x_351:
[----:B------:R-:W-:Y:S05]  /*107b0*/  BSYNC B1 ;  /* 0x0000000000017941 */ /* 0x000fea0003800000 */
.L_x_350:
        /* <DEDUP_REMOVED lines=9> */
.L_x_353:
[----:B------:R-:W-:Y:S05]  /*10850*/  BSYNC B1 ;  /* 0x0000000000017941 */ /* 0x000fea0003800000 */
.L_x_352:
        /* <DEDUP_REMOVED lines=9> */
.L_x_355:
[----:B------:R-:W-:Y:S05]  /*108f0*/  BSYNC B1 ;  /* 0x0000000000017941 */ /* 0x000fea0003800000 */
.L_x_354:
        /* <DEDUP_REMOVED lines=12> */
.L_x_357:
[----:B------:R-:W-:Y:S05]  /*109c0*/  BSYNC B1 ;  /* 0x0000000000017941 */ /* 0x000fea0003800000 */
.L_x_356:
        /* <DEDUP_REMOVED lines=12> */
.L_x_359:
[----:B------:R-:W-:Y:S05]  /*10a90*/  BSYNC B1 ;  /* 0x0000000000017941 */ /* 0x000fea0003800000 */
.L_x_358:
        /* <DEDUP_REMOVED lines=9> */
.L_x_361:
[----:B------:R-:W-:Y:S05]  /*10b30*/  BSYNC B1 ;  /* 0x0000000000017941 */ /* 0x000fea0003800000 */
.L_x_360:
        /* <DEDUP_REMOVED lines=9> */
.L_x_363:
[----:B------:R-:W-:Y:S05]  /*10bd0*/  BSYNC B1 ;  /* 0x0000000000017941 */ /* 0x000fea0003800000 */
.L_x_362:
        /* <DEDUP_REMOVED lines=12> */
.L_x_365:
[----:B------:R-:W-:Y:S05]  /*10ca0*/  BSYNC B1 ;  /* 0x0000000000017941 */ /* 0x000fea0003800000 */
.L_x_364:
        /* <DEDUP_REMOVED lines=12> */
.L_x_367:
[----:B------:R-:W-:Y:S05]  /*10d70*/  BSYNC B1 ;  /* 0x0000000000017941 */ /* 0x000fea0003800000 */
.L_x_366:
        /* <DEDUP_REMOVED lines=9> */
.L_x_369:
[----:B------:R-:W-:Y:S05]  /*10e10*/  BSYNC B1 ;  /* 0x0000000000017941 */ /* 0x000fea0003800000 */
.L_x_368:
        /* <DEDUP_REMOVED lines=9> */
.L_x_371:
[----:B------:R-:W-:Y:S05]  /*10eb0*/  BSYNC B1 ;  /* 0x0000000000017941 */ /* 0x000fea0003800000 */
.L_x_370:
        /* <DEDUP_REMOVED lines=12> */
.L_x_373:
[----:B------:R-:W-:Y:S05]  /*10f80*/  BSYNC B1 ;  /* 0x0000000000017941 */ /* 0x000fea0003800000 */
.L_x_372:
        /* <DEDUP_REMOVED lines=12> */
.L_x_375:
[----:B------:R-:W-:Y:S05]  /*11050*/  BSYNC B1 ;  /* 0x0000000000017941 */ /* 0x000fea0003800000 */
.L_x_374:
        /* <DEDUP_REMOVED lines=9> */
.L_x_377:
[----:B------:R-:W-:Y:S05]  /*110f0*/  BSYNC B1 ;  /* 0x0000000000017941 */ /* 0x000fea0003800000 */
.L_x_376:
        /* <DEDUP_REMOVED lines=9> */
.L_x_379:
[----:B------:R-:W-:Y:S05]  /*11190*/  BSYNC B1 ;  /* 0x0000000000017941 */ /* 0x000fea0003800000 */
.L_x_378:
        /* <DEDUP_REMOVED lines=12> */
.L_x_381:
[----:B------:R-:W-:Y:S05]  /*11260*/  BSYNC B1 ;  /* 0x0000000000017941 */ /* 0x000fea0003800000 */
.L_x_380:
        /* <DEDUP_REMOVED lines=12> */
.L_x_383:
[----:B------:R-:W-:Y:S05]  /*11330*/  BSYNC B1 ;  /* 0x0000000000017941 */ /* 0x000fea0003800000 */
.L_x_382:
        /* <DEDUP_REMOVED lines=9> */
.L_x_385:
[----:B------:R-:W-:Y:S05]  /*113d0*/  BSYNC B1 ;  /* 0x0000000000017941 */ /* 0x000fea0003800000 */
.L_x_384:
        /* <DEDUP_REMOVED lines=9> */
.L_x_387:
[----:B------:R-:W-:Y:S05]  /*11470*/  BSYNC B1 ;  /* 0x0000000000017941 */ /* 0x000fea0003800000 */
.L_x_386:
        /* <DEDUP_REMOVED lines=12> */
.L_x_389:
[----:B------:R-:W-:Y:S05]  /*11540*/  BSYNC B1 ;  /* 0x0000000000017941 */ /* 0x000fea0003800000 */
.L_x_388:
        /* <DEDUP_REMOVED lines=12> */
.L_x_391:
[----:B------:R-:W-:Y:S05]  /*11610*/  BSYNC B1 ;  /* 0x0000000000017941 */ /* 0x000fea0003800000 */
.L_x_390:
        /* <DEDUP_REMOVED lines=9> */
.L_x_393:
[----:B------:R-:W-:Y:S05]  /*116b0*/  BSYNC B1 ;  /* 0x0000000000017941 */ /* 0x000fea0003800000 */
.L_x_392:
        /* <DEDUP_REMOVED lines=9> */
.L_x_395:
[----:B------:R-:W-:Y:S05]  /*11750*/  BSYNC B1 ;  /* 0x0000000000017941 */ /* 0x000fea0003800000 */
.L_x_394:
        /* <DEDUP_REMOVED lines=12> */
.L_x_397:
[----:B------:R-:W-:Y:S05]  /*11820*/  BSYNC B1 ;  /* 0x0000000000017941 */ /* 0x000fea0003800000 */
.L_x_396:
        /* <DEDUP_REMOVED lines=12> */
.L_x_399:
[----:B------:R-:W-:Y:S05]  /*118f0*/  BSYNC B1 ;  /* 0x0000000000017941 */ /* 0x000fea0003800000 */
.L_x_398:
        /* <DEDUP_REMOVED lines=9> */
.L_x_401:
[----:B------:R-:W-:Y:S05]  /*11990*/  BSYNC B1 ;  /* 0x0000000000017941 */ /* 0x000fea0003800000 */
.L_x_400:
        /* <DEDUP_REMOVED lines=9> */
.L_x_403:
[----:B------:R-:W-:Y:S05]  /*11a30*/  BSYNC B1 ;  /* 0x0000000000017941 */ /* 0x000fea0003800000 */
.L_x_402:
        /* <DEDUP_REMOVED lines=12> */
.L_x_405:
[----:B------:R-:W-:Y:S05]  /*11b00*/  BSYNC B1 ;  /* 0x0000000000017941 */ /* 0x000fea0003800000 */
.L_x_404:
        /* <DEDUP_REMOVED lines=12> */
.L_x_407:
[----:B------:R-:W-:Y:S05]  /*11bd0*/  BSYNC B1 ;  /* 0x0000000000017941 */ /* 0x000fea0003800000 */
.L_x_406:
        /* <DEDUP_REMOVED lines=9> */
.L_x_409:
[----:B------:R-:W-:Y:S05]  /*11c70*/  BSYNC B1 ;  /* 0x0000000000017941 */ /* 0x000fea0003800000 */
.L_x_408:
        /* <DEDUP_REMOVED lines=9> */
.L_x_411:
[----:B------:R-:W-:Y:S05]  /*11d10*/  BSYNC B1 ;  /* 0x0000000000017941 */ /* 0x000fea0003800000 */
.L_x_410:
        /* <DEDUP_REMOVED lines=12> */
.L_x_413:
[----:B------:R-:W-:Y:S05]  /*11de0*/  BSYNC B1 ;  /* 0x0000000000017941 */ /* 0x000fea0003800000 */
.L_x_412:
        /* <DEDUP_REMOVED lines=12> */
.L_x_415:
[----:B------:R-:W-:Y:S05]  /*11eb0*/  BSYNC B1 ;  /* 0x0000000000017941 */ /* 0x000fea0003800000 */
.L_x_414:
        /* <DEDUP_REMOVED lines=9> */
.L_x_417:
[----:B------:R-:W-:Y:S05]  /*11f50*/  BSYNC B1 ;  /* 0x0000000000017941 */ /* 0x000fea0003800000 */
.L_x_416:
        /* <DEDUP_REMOVED lines=9> */
.L_x_419:
[----:B------:R-:W-:Y:S05]  /*11ff0*/  BSYNC B1 ;  /* 0x0000000000017941 */ /* 0x000fea0003800000 */
.L_x_418:
        /* <DEDUP_REMOVED lines=12> */
.L_x_421:
[----:B------:R-:W-:Y:S05]  /*120c0*/  BSYNC B1 ;  /* 0x0000000000017941 */ /* 0x000fea0003800000 */
.L_x_420:
        /* <DEDUP_REMOVED lines=12> */
.L_x_423:
[----:B------:R-:W-:Y:S05]  /*12190*/  BSYNC B1 ;  /* 0x0000000000017941 */ /* 0x000fea0003800000 */
.L_x_422:
        /* <DEDUP_REMOVED lines=9> */
.L_x_425:
[----:B------:R-:W-:Y:S05]  /*12230*/  BSYNC B1 ;  /* 0x0000000000017941 */ /* 0x000fea0003800000 */
.L_x_424:
        /* <DEDUP_REMOVED lines=9> */
.L_x_427:
[----:B------:R-:W-:Y:S05]  /*122d0*/  BSYNC B1 ;  /* 0x0000000000017941 */ /* 0x000fea0003800000 */
.L_x_426:
        /* <DEDUP_REMOVED lines=12> */
.L_x_429:
[----:B------:R-:W-:Y:S05]  /*123a0*/  BSYNC B1 ;  /* 0x0000000000017941 */ /* 0x000fea0003800000 */
.L_x_428:
        /* <DEDUP_REMOVED lines=12> */
.L_x_431:
[----:B------:R-:W-:Y:S05]  /*12470*/  BSYNC B1 ;  /* 0x0000000000017941 */ /* 0x000fea0003800000 */
.L_x_430:
        /* <DEDUP_REMOVED lines=9> */
.L_x_433:
[----:B------:R-:W-:Y:S05]  /*12510*/  BSYNC B1 ;  /* 0x0000000000017941 */ /* 0x000fea0003800000 */
.L_x_432:
        /* <DEDUP_REMOVED lines=9> */
.L_x_435:
[----:B------:R-:W-:Y:S05]  /*125b0*/  BSYNC B1 ;  /* 0x0000000000017941 */ /* 0x000fea0003800000 */
.L_x_434:
        /* <DEDUP_REMOVED lines=12> */
.L_x_437:
[----:B------:R-:W-:Y:S05]  /*12680*/  BSYNC B1 ;  /* 0x0000000000017941 */ /* 0x000fea0003800000 */
.L_x_436:
        /* <DEDUP_REMOVED lines=12> */
.L_x_439:
[----:B------:R-:W-:Y:S05]  /*12750*/  BSYNC B1 ;  /* 0x0000000000017941 */ /* 0x000fea0003800000 */
.L_x_438:
        /* <DEDUP_REMOVED lines=9> */
.L_x_441:
[----:B------:R-:W-:Y:S05]  /*127f0*/  BSYNC B1 ;  /* 0x0000000000017941 */ /* 0x000fea0003800000 */
.L_x_440:
        /* <DEDUP_REMOVED lines=9> */
.L_x_443:
[----:B------:R-:W-:Y:S05]  /*12890*/  BSYNC B1 ;  /* 0x0000000000017941 */ /* 0x000fea0003800000 */
.L_x_442:
        /* <DEDUP_REMOVED lines=12> */
.L_x_445:
[----:B------:R-:W-:Y:S05]  /*12960*/  BSYNC B1 ;  /* 0x0000000000017941 */ /* 0x000fea0003800000 */
.L_x_444:
        /* <DEDUP_REMOVED lines=12> */
.L_x_447:
[----:B------:R-:W-:Y:S05]  /*12a30*/  BSYNC B1 ;  /* 0x0000000000017941 */ /* 0x000fea0003800000 */
.L_x_446:
        /* <DEDUP_REMOVED lines=9> */
.L_x_449:
[----:B------:R-:W-:Y:S05]  /*12ad0*/  BSYNC B1 ;  /* 0x0000000000017941 */ /* 0x000fea0003800000 */
.L_x_448:
        /* <DEDUP_REMOVED lines=9> */
.L_x_451:
[----:B------:R-:W-:Y:S05]  /*12b70*/  BSYNC B1 ;  /* 0x0000000000017941 */ /* 0x000fea0003800000 */
.L_x_450:
        /* <DEDUP_REMOVED lines=12> */
.L_x_453:
[----:B------:R-:W-:Y:S05]  /*12c40*/  BSYNC B1 ;  /* 0x0000000000017941 */ /* 0x000fea0003800000 */
.L_x_452:
        /* <DEDUP_REMOVED lines=12> */
.L_x_455:
[----:B------:R-:W-:Y:S05]  /*12d10*/  BSYNC B1 ;  /* 0x0000000000017941 */ /* 0x000fea0003800000 */
.L_x_454:
        /* <DEDUP_REMOVED lines=9> */
.L_x_457:
[----:B------:R-:W-:Y:S05]  /*12db0*/  BSYNC B1 ;  /* 0x0000000000017941 */ /* 0x000fea0003800000 */
.L_x_456:
        /* <DEDUP_REMOVED lines=9> */
.L_x_459:
[----:B------:R-:W-:Y:S05]  /*12e50*/  BSYNC B1 ;  /* 0x0000000000017941 */ /* 0x000fea0003800000 */
.L_x_458:
        /* <DEDUP_REMOVED lines=12> */
.L_x_461:
[----:B------:R-:W-:Y:S05]  /*12f20*/  BSYNC B1 ;  /* 0x0000000000017941 */ /* 0x000fea0003800000 */
.L_x_460:
        /* <DEDUP_REMOVED lines=12> */
.L_x_463:
[----:B------:R-:W-:Y:S05]  /*12ff0*/  BSYNC B1 ;  /* 0x0000000000017941 */ /* 0x000fea0003800000 */
.L_x_462:
        /* <DEDUP_REMOVED lines=9> */
.L_x_465:
[----:B------:R-:W-:Y:S05]  /*13090*/  BSYNC B1 ;  /* 0x0000000000017941 */ /* 0x000fea0003800000 */
.L_x_464:
        /* <DEDUP_REMOVED lines=9> */
.L_x_467:
[----:B------:R-:W-:Y:S05]  /*13130*/  BSYNC B1 ;  /* 0x0000000000017941 */ /* 0x000fea0003800000 */
.L_x_466:
        /* <DEDUP_REMOVED lines=12> */
.L_x_469:
[----:B------:R-:W-:Y:S05]  /*13200*/  BSYNC B1 ;  /* 0x0000000000017941 */ /* 0x000fea0003800000 */
.L_x_468:
        /* <DEDUP_REMOVED lines=12> */
.L_x_471:
[----:B------:R-:W-:Y:S05]  /*132d0*/  BSYNC B1 ;  /* 0x0000000000017941 */ /* 0x000fea0003800000 */
.L_x_470:
        /* <DEDUP_REMOVED lines=9> */
.L_x_473:
[----:B------:R-:W-:Y:S05]  /*13370*/  BSYNC B1 ;  /* 0x0000000000017941 */ /* 0x000fea0003800000 */
.L_x_472:
        /* <DEDUP_REMOVED lines=9> */
.L_x_475:
[----:B------:R-:W-:Y:S05]  /*13410*/  BSYNC B1 ;  /* 0x0000000000017941 */ /* 0x000fea0003800000 */
.L_x_474:
        /* <DEDUP_REMOVED lines=12> */
.L_x_477:
[----:B------:R-:W-:Y:S05]  /*134e0*/  BSYNC B1 ;  /* 0x0000000000017941 */ /* 0x000fea0003800000 */
.L_x_476:
        /* <DEDUP_REMOVED lines=12> */
.L_x_479:
[----:B------:R-:W-:Y:S05]  /*135b0*/  BSYNC B1 ;  /* 0x0000000000017941 */ /* 0x000fea0003800000 */
.L_x_478:
        /* <DEDUP_REMOVED lines=9> */
.L_x_481:
[----:B------:R-:W-:Y:S05]  /*13650*/  BSYNC B1 ;  /* 0x0000000000017941 */ /* 0x000fea0003800000 */
.L_x_480:
        /* <DEDUP_REMOVED lines=9> */
.L_x_483:
[----:B------:R-:W-:Y:S05]  /*136f0*/  BSYNC B1 ;  /* 0x0000000000017941 */ /* 0x000fea0003800000 */
.L_x_482:
        /* <DEDUP_REMOVED lines=12> */
.L_x_485:
[----:B------:R-:W-:Y:S05]  /*137c0*/  BSYNC B1 ;  /* 0x0000000000017941 */ /* 0x000fea0003800000 */
.L_x_484:
        /* <DEDUP_REMOVED lines=12> */
.L_x_487:
[----:B------:R-:W-:Y:S05]  /*13890*/  BSYNC B1 ;  /* 0x0000000000017941 */ /* 0x000fea0003800000 */
.L_x_486:
        /* <DEDUP_REMOVED lines=9> */
.L_x_489:
[----:B------:R-:W-:Y:S05]  /*13930*/  BSYNC B1 ;  /* 0x0000000000017941 */ /* 0x000fea0003800000 */
.L_x_488:
        /* <DEDUP_REMOVED lines=9> */
.L_x_491:
[----:B------:R-:W-:Y:S05]  /*139d0*/  BSYNC B1 ;  /* 0x0000000000017941 */ /* 0x000fea0003800000 */
.L_x_490:
        /* <DEDUP_REMOVED lines=12> */
.L_x_493:
[----:B------:R-:W-:Y:S05]  /*13aa0*/  BSYNC B1 ;  /* 0x0000000000017941 */ /* 0x000fea0003800000 */
.L_x_492:
        /* <DEDUP_REMOVED lines=12> */
.L_x_495:
[----:B------:R-:W-:Y:S05]  /*13b70*/  BSYNC B1 ;  /* 0x0000000000017941 */ /* 0x000fea0003800000 */
.L_x_494:
        /* <DEDUP_REMOVED lines=9> */
.L_x_497:
[----:B------:R-:W-:Y:S05]  /*13c10*/  BSYNC B1 ;  /* 0x0000000000017941 */ /* 0x000fea0003800000 */
.L_x_496:
        /* <DEDUP_REMOVED lines=9> */
.L_x_499:
[----:B------:R-:W-:Y:S05]  /*13cb0*/  BSYNC B1 ;  /* 0x0000000000017941 */ /* 0x000fea0003800000 */
.L_x_498:
        /* <DEDUP_REMOVED lines=12> */
.L_x_501:
[----:B------:R-:W-:Y:S05]  /*13d80*/  BSYNC B1 ;  /* 0x0000000000017941 */ /* 0x000fea0003800000 */
.L_x_500:
        /* <DEDUP_REMOVED lines=12> */
.L_x_503:
[----:B------:R-:W-:Y:S05]  /*13e50*/  BSYNC B1 ;  /* 0x0000000000017941 */ /* 0x000fea0003800000 */
.L_x_502:
        /* <DEDUP_REMOVED lines=9> */
.L_x_505:
[----:B------:R-:W-:Y:S05]  /*13ef0*/  BSYNC B1 ;  /* 0x0000000000017941 */ /* 0x000fea0003800000 */
.L_x_504:
        /* <DEDUP_REMOVED lines=9> */
.L_x_507:
[----:B------:R-:W-:Y:S05]  /*13f90*/  BSYNC B1 ;  /* 0x0000000000017941 */ /* 0x000fea0003800000 */
.L_x_506:
        /* <DEDUP_REMOVED lines=12> */
.L_x_509:
[----:B------:R-:W-:Y:S05]  /*14060*/  BSYNC B1 ;  /* 0x0000000000017941 */ /* 0x000fea0003800000 */
.L_x_508:
        /* <DEDUP_REMOVED lines=12> */
.L_x_511:
[----:B------:R-:W-:Y:S05]  /*14130*/  BSYNC B1 ;  /* 0x0000000000017941 */ /* 0x000fea0003800000 */
.L_x_510:
        /* <DEDUP_REMOVED lines=9> */
.L_x_513:
[----:B------:R-:W-:Y:S05]  /*141d0*/  BSYNC B1 ;  /* 0x0000000000017941 */ /* 0x000fea0003800000 */
.L_x_512:
        /* <DEDUP_REMOVED lines=9> */
.L_x_515:
[----:B------:R-:W-:Y:S05]  /*14270*/  BSYNC B1 ;  /* 0x0000000000017941 */ /* 0x000fea0003800000 */
.L_x_514:
        /* <DEDUP_REMOVED lines=12> */
.L_x_517:
[----:B------:R-:W-:Y:S05]  /*14340*/  BSYNC B1 ;  /* 0x0000000000017941 */ /* 0x000fea0003800000 */
.L_x_516:
        /* <DEDUP_REMOVED lines=12> */
.L_x_519:
[----:B------:R-:W-:Y:S05]  /*14410*/  BSYNC B1 ;  /* 0x0000000000017941 */ /* 0x000fea0003800000 */
.L_x_518:
        /* <DEDUP_REMOVED lines=9> */
.L_x_521:
[----:B------:R-:W-:Y:S05]  /*144b0*/  BSYNC B1 ;  /* 0x0000000000017941 */ /* 0x000fea0003800000 */
.L_x_520:
        /* <DEDUP_REMOVED lines=9> */
.L_x_523:
[----:B------:R-:W-:Y:S05]  /*14550*/  BSYNC B1 ;  /* 0x0000000000017941 */ /* 0x000fea0003800000 */
.L_x_522:
        /* <DEDUP_REMOVED lines=12> */
.L_x_525:
[----:B------:R-:W-:Y:S05]  /*14620*/  BSYNC B1 ;  /* 0x0000000000017941 */ /* 0x000fea0003800000 */
.L_x_524:
        /* <DEDUP_REMOVED lines=12> */
.L_x_527:
[----:B------:R-:W-:Y:S05]  /*146f0*/  BSYNC B1 ;  /* 0x0000000000017941 */ /* 0x000fea0003800000 */
.L_x_526:
        /* <DEDUP_REMOVED lines=9> */
.L_x_529:
[----:B------:R-:W-:Y:S05]  /*14790*/  BSYNC B1 ;  /* 0x0000000000017941 */ /* 0x000fea0003800000 */
.L_x_528:
        /* <DEDUP_REMOVED lines=9> */
.L_x_531:
[----:B------:R-:W-:Y:S05]  /*14830*/  BSYNC B1 ;  /* 0x0000000000017941 */ /* 0x000fea0003800000 */
.L_x_530:
        /* <DEDUP_REMOVED lines=12> */
.L_x_533:
[----:B------:R-:W-:Y:S05]  /*14900*/  BSYNC B1 ;  /* 0x0000000000017941 */ /* 0x000fea0003800000 */
.L_x_532:
        /* <DEDUP_REMOVED lines=12> */
.L_x_535:
[----:B------:R-:W-:Y:S05]  /*149d0*/  BSYNC B1 ;  /* 0x0000000000017941 */ /* 0x000fea0003800000 */
.L_x_534:
        /* <DEDUP_REMOVED lines=9> */
.L_x_537:
[----:B------:R-:W-:Y:S05]  /*14a70*/  BSYNC B1 ;  /* 0x0000000000017941 */ /* 0x000fea0003800000 */
.L_x_536:
        /* <DEDUP_REMOVED lines=9> */
.L_x_539:
[----:B------:R-:W-:Y:S05]  /*14b10*/  BSYNC B1 ;  /* 0x0000000000017941 */ /* 0x000fea0003800000 */
.L_x_538:
[----:B-----5:R-:W-:Y:S01]  /*14b20*/  HADD2.F32 R5, -RZ, R3.H0_H0 ;  /* 0x20000003ff057230 */ /* 0x020fe20000004100 */
[----:B0-----:R-:W-:Y:S01]  /*14b30*/  @P2 MOV R4, R160 ;  /* 0x000000a000042202 */ /* 0x001fe20000000f00 */
[----:B------:R-:W-:Y:S01]  /*14b40*/  BSSY B1, `(.L_x_540) ;  /* 0x000000a000017945 */ /* 0x000fe20003800000 */
[----:B------:R-:W-:Y:S02]  /*14b50*/  ISETP.GT.AND P1, PT, R0, 0xf9, P1 ;  /* 0x000000f90000780c */ /* 0x000fe40000f24270 */
[----:B------:R-:W-:-:S04]  /*14b60*/  FMUL R5, R5, R16 ;  /* 0x0000001005057220 */ /* 0x000fc80000400000 */
[----:B------:R-:W-:-:S05]  /*14b70*/  FFMA R5, R150, R2, R5 ;  /* 0x0000000296057223 */ /* 0x000fca0000000005 */
[----:B------:R-:W-:-:S04]  /*14b80*/  F2FP.F16.F32.PACK_AB R5, RZ, R5 ;  /* 0x00000005ff05723e */ /* 0x000fc800000000ff */
[----:B-1--4-:R-:W-:Y:S01]  /*14b90*/  PRMT R6, R5, 0x7610, R6 ;  /* 0x0000761005067816 */ /* 0x012fe20000000006 */
[----:B------:R-:W-:-:S05]  /*14ba0*/  @P2 IMAD.MOV.U32 R5, RZ, RZ, R161 ;  /* 0x000000ffff052224 */ /* 0x000fca00078e00a1 */
[----:B------:R0:W-:Y:S01]  /*14bb0*/  @P2 STG.E.U16 desc[UR36][R4.64+0x1f0], R6 ;  /* 0x0001f00604002986 */ /* 0x0001e2000c101524 */
[----:B------:R-:W-:Y:S05]  /*14bc0*/  @!P1 BRA `(.L_x_541) ;  /* 0x0000000000049947 */ /* 0x000fea0003800000 */
[----:B------:R1:W5:Y:S02]  /*14bd0*/  LDG.E.LTC128B.U16 R3, desc[UR36][R12.64+0x1f2] ;  /* 0x0001f2240c037981 */ /* 0x000364000c1e1520 */
.L_x_541:
[----:B------:R-:W-:Y:S05]  /*14be0*/  BSYNC B1 ;  /* 0x0000000000017941 */ /* 0x000fea0003800000 */
.L_x_540:
[----:B------:R-:W-:Y:S05]  /*14bf0*/  @!P1 BRA `(.L_x_542) ;  /* 0x0000005400c09947 */ /* 0x000fea0003800000 */
[----:B-----5:R-:W-:-:S05]  /*14c00*/  HADD2.F32 R3, -RZ, R3.H0_H0 ;  /* 0x20000003ff037230 */ /* 0x020fca0000004100 */
[----:B------:R-:W-:-:S04]  /*14c10*/  FMUL R0, R3, R16 ;  /* 0x0000001003007220 */ /* 0x000fc80000400000 */
[----:B------:R-:W-:-:S05]  /*14c20*/  FFMA R0, R151, R2, R0 ;  /* 0x0000000297007223 */ /* 0x000fca0000000000 */
[----:B------:R-:W-:-:S05]  /*14c30*/  F2FP.F16.F32.PACK_AB R0, RZ, R0 ;  /* 0x00000000ff00723e */ /* 0x000fca00000000ff */
[----:B------:R4:W-:Y:S01]  /*14c40*/  STG.E.U16 desc[UR36][R160.64+0x1f2], R0 ;  /* 0x0001f200a0007986 */ /* 0x0009e2000c101524 */
[----:B------:R-:W-:Y:S05]  /*14c50*/  BRA `(.L_x_542) ;  /* 0x0000005400a87947 */ /* 0x000fea0003800000 */
.L_x_35:
[----:B------:R-:W2:Y:S01]  /*14c60*/  LDL.LU R3, [R1] ;  /* 0x0000000001037983 */ /* 0x000ea20000300800 */
[----:B------:R-:W-:-:S03]  /*14c70*/  ULDC.64 UR4, c[0x0][0x5c0] ;  /* 0x0001700000047ab9 */ /* 0x000fc60000000a00 */
[----:B------:R-:W3:Y:S04]  /*14c80*/  LDL.LU R9, [R1+0x5c] ;  /* 0x00005c0001097983 */ /* 0x000ee80000300800 */
[----:B------:R-:W4:Y:S04]  /*14c90*/  LDL.LU R12, [R1+0x98] ;  /* 0x00009800010c7983 */ /* 0x000f280000300800 */
[----:B------:R-:W5:Y:S04]  /*14ca0*/  LDL.LU R235, [R1+0x9c] ;  /* 0x00009c0001eb7983 */ /* 0x000f680000300800 */
        /* <DEDUP_REMOVED lines=75> */
[----:B------:R-:W5:Y:S01]  /*15160*/  LDL.LU R159, [R1+0x1cc] ;  /* 0x0001cc00019f7983 */ /* 0x000f620000300800 */
[----:B--2---:R-:W-:-:S03]  /*15170*/  FMUL R3, R3, R2 ;  /* 0x0000000203037220 */ /* 0x004fc60000400000 */
[----:B------:R-:W2:Y:S01]  /*15180*/  LDL.LU R158, [R1+0x1d0] ;  /* 0x0001d000019e7983 */ /* 0x000ea20000300800 */
[----:B------:R-:W-:-:S03]  /*15190*/  LEA R4, P0, R6, UR4, 0x1 ;  /* 0x0000000406047c11 */ /* 0x000fc6000f8008ff */
[----:B------:R-:W2:Y:S04]  /*151a0*/  LDL.LU R157, [R1+0x1d4] ;  /* 0x0001d400019d7983 */ /* 0x000ea80000300800 */
[----:B------:R-:W2:Y:S04]  /*151b0*/  LDL.LU R156, [R1+0x1d8] ;  /* 0x0001d800019c7983 */ /* 0x000ea80000300800 */
[----:B------:R-:W2:Y:S04]  /*151c0*/  LDL.LU R155, [R1+0x1dc] ;  /* 0x0001dc00019b7983 */ /* 0x000ea80000300800 */
[----:B------:R-:W2:Y:S01]  /*151d0*/  LDL.LU R154, [R1+0x1e0] ;  /* 0x0001e000019a7983 */ /* 0x000ea20000300800 */
[----:B------:R-:W-:-:S03]  /*151e0*/  LEA.HI.X R5, R6, UR5, R10, 0x1, P0 ;  /* 0x0000000506057c11 */ /* 0x000fc600080f0c0a */
[----:B------:R-:W2:Y:S01]  /*151f0*/  LDL.LU R23, [R1+0x1e4] ;  /* 0x0001e40001177983 */ /* 0x000ea20000300800 */
[----:B------:R-:W-:-:S03]  /*15200*/  F2FP.F16.F32.PACK_AB R3, RZ, R3 ;  /* 0x00000003ff03723e */ /* 0x000fc600000000ff */
[----:B------:R-:W2:Y:S04]  /*15210*/  LDL.LU R22, [R1+0x1e8] ;  /* 0x0001e80001167983 */ /* 0x000ea80000300800 */
[----:B------:R-:W2:Y:S04]  /*15220*/  LDL.LU R21, [R1+0x1ec] ;  /* 0x0001ec0001157983 */ /* 0x000ea80000300800 */
[----:B------:R-:W2:Y:S04]  /*15230*/  LDL.LU R20, [R1+0x1f0] ;  /* 0x0001f00001147983 */ /* 0x000ea80000300800 */
[----:B------:R-:W2:Y:S04]  /*15240*/  LDL.LU R19, [R1+0x1f4] ;  /* 0x0001f40001137983 */ /* 0x000ea80000300800 */
[----:B------:R-:W2:Y:S04]  /*15250*/  LDL.LU R18, [R1+0x1f8] ;  /* 0x0001f80001127983 */ /* 0x000ea80000300800 */
[----:B------:R-:W2:Y:S04]  /*15260*/  LDL.LU R15, [R1+0x1fc] ;  /* 0x0001fc00010f7983 */ /* 0x000ea80000300800 */
[----:B------:R-:W3:Y:S04]  /*15270*/  LDL.LU R7, [R1+0x8] ;  /* 0x0000080001077983 */ /* 0x000ee80000300800 */
[----:B------:R-:W4:Y:S04]  /*15280*/  LDL.LU R6, [R1+0xc] ;  /* 0x00000c0001067983 */ /* 0x000f280000300800 */
[----:B------:R0:W-:Y:S04]  /*15290*/  @P1 STG.E.U16 desc[UR36][R4.64], R3 ;  /* 0x0000000304001986 */ /* 0x0001e8000c101524 */
[----:B0-----:R-:W5:Y:S01]  /*152a0*/  LDL.LU R3, [R1+0x4] ;  /* 0x0000040001037983 */ /* 0x001f620000300800 */
[----:B------:R-:W-:Y:S01]  /*152b0*/  ISETP.GT.AND P0, PT, R0, 0x1, P3 ;  /* 0x000000010000780c */ /* 0x000fe20001f04270 */
[----:B------:R-:W-:Y:S01]  /*152c0*/  USHF.L.U32 UR5, UR8, 0x4, URZ ;  /* 0x0000000408057899 */ /* 0x000fe2000800063f */
[----:B------:R-:W-:Y:S01]  /*152d0*/  ISETP.GT.AND P2, PT, R153, 0x8, PT ;  /* 0x000000089900780c */ /* 0x000fe20003f44270 */
[----:B------:R-:W-:Y:S01]  /*152e0*/  USHF.L.U64.HI UR4, UR8, 0x4, UR9 ;  /* 0x0000000408047899 */ /* 0x000fe20008010209 */
[----:B---3--:R-:W-:-:S05]  /*152f0*/  FMUL R7, R7, R2 ;  /* 0x0000000207077220 */ /* 0x008fca0000400000 */
[----:B------:R-:W-:-:S04]  /*15300*/  F2FP.F16.F32.PACK_AB R7, RZ, R7 ;  /* 0x00000007ff07723e */ /* 0x000fc800000000ff */
[----:B------:R-:W-:Y:S01]  /*15310*/  PRMT R8, R7, 0x7610, R8 ;  /* 0x0000761007087816 */ /* 0x000fe20000000008 */
[----:B-----5:R-:W-:-:S05]  /*15320*/  FMUL R3, R3, R2 ;  /* 0x0000000203037220 */ /* 0x020fca0000400000 */
[----:B------:R-:W-:-:S05]  /*15330*/  F2FP.F16.F32.PACK_AB R3, RZ, R3 ;  /* 0x00000003ff03723e */ /* 0x000fca00000000ff */
[----:B------:R4:W-:Y:S01]  /*15340*/  @P0 STG.E.U16 desc[UR36][R4.64+0x2], R3 ;  /* 0x0000020304000986 */ /* 0x0009e2000c101524 */
[----:B------:R-:W-:Y:S01]  /*15350*/  ISETP.GT.AND P0, PT, R0, RZ, P2 ;  /* 0x000000ff0000720c */ /* 0x000fe20001704270 */
[----:B----4-:R-:W-:Y:S01]  /*15360*/  FMUL R3, R6, R2 ;  /* 0x0000000206037220 */ /* 0x010fe20000400000 */
[----:B------:R-:W-:-:S04]  /*15370*/  IADD3 R6, P1, R4, UR5, RZ ;  /* 0x0000000504067c10 */ /* 0x000fc8000ff3e0ff */
[----:B------:R-:W-:Y:S02]  /*15380*/  IADD3.X R7, R5, UR4, RZ, P1, !PT ;  /* 0x0000000405077c10 */ /* 0x000fe40008ffe4ff */
[----:B------:R-:W-:-:S05]  /*15390*/  F2FP.F16.F32.PACK_AB R3, RZ, R3 ;  /* 0x00000003ff03723e */ /* 0x000fca00000000ff */
[----:B------:R0:W-:Y:S01]  /*153a0*/  @P0 STG.E.U16 desc[UR36][R6.64], R8 ;  /* 0x0000000806000986 */ /* 0x0001e2000c101524 */
[----:B------:R-:W-:-:S03]  /*153b0*/  ISETP.GT.AND P0, PT, R0, 0x1, P2 ;  /* 0x000000010000780c */ /* 0x000fc60001704270 */
[----:B0-----:R-:W3:Y:S10]  /*153c0*/  LDL.LU R8, [R1+0x54] ;  /* 0x0000540001087983 */ /* 0x001ef40000300800 */
[----:B------:R0:W-:Y:S04]  /*153d0*/  @P0 STG.E.U16 desc[UR36][R6.64+0x2], R3 ;  /* 0x0000020306000986 */ /* 0x0001e8000c101524 */
[----:B0-----:R-:W4:Y:S01]  /*153e0*/  LDL.LU R3, [R1+0x10] ;  /* 0x0000100001037983 */ /* 0x001f220000300800 */
[----:B------:R-:W-:Y:S01]  /*153f0*/  ISETP.GT.AND P0, PT, R0, 0x8, P3 ;  /* 0x000000080000780c */ /* 0x000fe20001f04270 */
[----:B----4-:R-:W-:-:S05]  /*15400*/  FMUL R3, R3, R2 ;  /* 0x0000000203037220 */ /* 0x010fca0000400000 */
[----:B------:R-:W-:-:S07]  /*15410*/  F2FP.F16.F32.PACK_AB R3, RZ, R3 ;  /* 0x00000003ff03723e */ /* 0x000fce00000000ff */
        /* <DEDUP_REMOVED lines=78> */
[----:B---3--:R-:W-:-:S05]  /*15900*/  FMUL R8, R8, R2 ;  /* 0x0000000208087220 */ /* 0x008fca0000400000 */
[----:B------:R-:W-:-:S04]  /*15910*/  F2FP.F16.F32.PACK_AB R8, RZ, R8 ;  /* 0x00000008ff08723e */ /* 0x000fc800000000ff */
[----:B------:R-:W-:Y:S01]  /*15920*/  PRMT R10, R8, 0x7610, R10 ;  /* 0x00007610080a7816 */ /* 0x000fe2000000000a */
[----:B----4-:R-:W-:-:S05]  /*15930*/  FMUL R3, R3, R2 ;  /* 0x0000000203037220 */ /* 0x010fca0000400000 */
[----:B------:R-:W-:-:S05]  /*15940*/  F2FP.F16.F32.PACK_AB R3, RZ, R3 ;  /* 0x00000003ff03723e */ /* 0x000fca00000000ff */
[----:B------:R0:W-:Y:S04]  /*15950*/  @P0 STG.E.U16 desc[UR36][R4.64+0x50], R3 ;  /* 0x0000500304000986 */ /* 0x0001e8000c101524 */
[----:B0-----:R-:W3:Y:S01]  /*15960*/  LDL.LU R3, [R1+0x58] ;  /* 0x0000580001037983 */ /* 0x001ee20000300800 */
[C---:B------:R-:W-:Y:S01]  /*15970*/  ISETP.GT.AND P5, PT, R0.reuse, 0x29, P3 ;  /* 0x000000290000780c */ /* 0x040fe20001fa4270 */
[----:B------:R-:W-:Y:S01]  /*15980*/  FMUL R9, R9, R2 ;  /* 0x0000000209097220 */ /* 0x000fe20000400000 */
[C---:B------:R-:W-:Y:S01]  /*15990*/  ISETP.GT.AND P0, PT, R0.reuse, 0x28, P2 ;  /* 0x000000280000780c */ /* 0x040fe20001704270 */
[----:B------:R-:W4:Y:S01]  /*159a0*/  LDL.LU R8, [R1+0x60] ;  /* 0x0000600001087983 */ /* 0x000f220000300800 */
[C---:B------:R-:W-:Y:S02]  /*159b0*/  ISETP.GT.AND P4, PT, R0.reuse, 0x29, P2 ;  /* 0x000000290000780c */ /* 0x040fe40001784270 */
[----:B------:R-:W-:-:S02]  /*159c0*/  ISETP.GT.AND P1, PT, R0, 0x30, P3 ;  /* 0x000000300000780c */ /* 0x000fc40001f24270 */
[----:B------:R-:W-:Y:S01]  /*159d0*/  F2FP.F16.F32.PACK_AB R9, RZ, R9 ;  /* 0x00000009ff09723e */ /* 0x000fe200000000ff */
[-C--:B---3--:R-:W-:Y:S01]  /*159e0*/  FMUL R3, R3, R2.reuse ;  /* 0x0000000203037220 */ /* 0x088fe20000400000 */
[----:B----4-:R-:W-:-:S04]  /*159f0*/  FMUL R8, R8, R2 ;  /* 0x0000000208087220 */ /* 0x010fc80000400000 */
[----:B------:R-:W-:-:S04]  /*15a00*/  F2FP.F16.F32.PACK_AB R3, RZ, R3 ;  /* 0x00000003ff03723e */ /* 0x000fc800000000ff */
[----:B------:R-:W-:Y:S02]  /*15a10*/  PRMT R11, R3, 0x7610, R11 ;  /* 0x00007610030b7816 */ /* 0x000fe4000000000b */
[----:B------:R-:W-:Y:S02]  /*15a20*/  F2FP.F16.F32.PACK_AB R3, RZ, R8 ;  /* 0x00000008ff03723e */ /* 0x000fe400000000ff */
[----:B------:R-:W3:Y:S04]  /*15a30*/  LDL.LU R8, [R1+0x64] ;  /* 0x0000640001087983 */ /* 0x000ee80000300800 */
[----:B------:R0:W-:Y:S04]  /*15a40*/  @P5 STG.E.U16 desc[UR36][R4.64+0x52], R10 ;  /* 0x0000520a04005986 */ /* 0x0001e8000c101524 */
[----:B------:R-:W-:Y:S04]  /*15a50*/  @P0 STG.E.U16 desc[UR36][R6.64+0x50], R11 ;  /* 0x0000500b06000986 */ /* 0x000fe8000c101524 */
[----:B------:R1:W-:Y:S01]  /*15a60*/  @P4 STG.E.U16 desc[UR36][R6.64+0x52], R9 ;  /* 0x0000520906004986 */ /* 0x0003e2000c101524 */
[----:B0-----:R-:W-:-:S03]  /*15a70*/  PRMT R10, R3, 0x7610, R10 ;  /* 0x00007610030a7816 */ /* 0x001fc6000000000a */
[----:B------:R-:W4:Y:S04]  /*15a80*/  LDL.LU R3, [R1+0x68] ;  /* 0x0000680001037983 */ /* 0x000f280000300800 */
[----:B------:R0:W-:Y:S04]  /*15a90*/  @P1 STG.E.U16 desc[UR36][R4.64+0x60], R10 ;  /* 0x0000600a04001986 */ /* 0x0001e8000c101524 */
[----:B-1----:R-:W5:Y:S01]  /*15aa0*/  LDL.LU R9, [R1+0x6c] ;  /* 0x00006c0001097983 */ /* 0x002f620000300800 */
[----:B---3--:R-:W-:-:S05]  /*15ab0*/  FMUL R8, R8, R2 ;  /* 0x0000000208087220 */ /* 0x008fca0000400000 */
[----:B------:R-:W-:-:S04]  /*15ac0*/  F2FP.F16.F32.PACK_AB R8, RZ, R8 ;  /* 0x00000008ff08723e */ /* 0x000fc800000000ff */
[----:B0-----:R-:W-:Y:S02]  /*15ad0*/  PRMT R10, R8, 0x7610, R10 ;  /* 0x00007610080a7816 */ /* 0x001fe4000000000a */
[----:B------:R-:W3:Y:S01]  /*15ae0*/  LDL.LU R8, [R1+0x70] ;  /* 0x0000700001087983 */ /* 0x000ee20000300800 */
[----:B----4-:R-:W-:-:S05]  /*15af0*/  FMUL R3, R3, R2 ;  /* 0x0000000203037220 */ /* 0x010fca0000400000 */
[----:B------:R-:W-:-:S04]  /*15b00*/  F2FP.F16.F32.PACK_AB R3, RZ, R3 ;  /* 0x00000003ff03723e */ /* 0x000fc800000000ff */
[----:B------:R-:W-:Y:S01]  /*15b10*/  PRMT R11, R3, 0x7610, R11 ;  /* 0x00007610030b7816 */ /* 0x000fe2000000000b */
[----:B---3--:R-:W-:-:S05]  /*15b20*/  FMUL R8, R8, R2 ;  /* 0x0000000208087220 */ /* 0x008fca0000400000 */
[----:B------:R-:W-:Y:S02]  /*15b30*/  F2FP.F16.F32.PACK_AB R3, RZ, R8 ;  /* 0x00000008ff03723e */ /* 0x000fe400000000ff */
[----:B------:R-:W3:Y:S01]  /*15b40*/  LDL.LU R8, [R1+0x74] ;  /* 0x0000740001087983 */ /* 0x000ee20000300800 */
[C---:B------:R-:W-:Y:S02]  /*15b50*/  ISETP.GT.AND P0, PT, R0.reuse, 0x31, P3 ;  /* 0x000000310000780c */ /* 0x040fe40001f04270 */
[C---:B------:R-:W-:Y:S02]  /*15b60*/  ISETP.GT.AND P4, PT, R0.reuse, 0x30, P2 ;  /* 0x000000300000780c */ /* 0x040fe40001784270 */
[C---:B------:R-:W-:Y:S02]  /*15b70*/  ISETP.GT.AND P5, PT, R0.reuse, 0x31, P2 ;  /* 0x000000310000780c */ /* 0x040fe400017a4270 */
[----:B------:R-:W-:Y:S01]  /*15b80*/  ISETP.GT.AND P1, PT, R0, 0x38, P3 ;  /* 0x000000380000780c */ /* 0x000fe20001f24270 */
[----:B-----5:R-:W-:-:S05]  /*15b90*/  FMUL R9, R9, R2 ;  /* 0x0000000209097220 */ /* 0x020fca0000400000 */
[----:B------:R-:W-:Y:S01]  /*15ba0*/  F2FP.F16.F32.PACK_AB R9, RZ, R9 ;  /* 0x00000009ff09723e */ /* 0x000fe200000000ff */
        /* <DEDUP_REMOVED lines=11> */
[C---:B------:R-:W-:Y:S02]  /*15c60*/  ISETP.GT.AND P0, PT, R0.reuse, 0x39, P3 ;  /* 0x000000390000780c */ /* 0x040fe40001f04270 */
[----:B------:R-:W-:Y:S01]  /*15c70*/  ISETP.GT.AND P4, PT, R0, 0x38, P2 ;  /* 0x000000380000780c */ /* 0x000fe20001784270 */
[----:B----4-:R-:W-:-:S05]  /*15c80*/  FMUL R3, R3, R2 ;  /* 0x0000000203037220 */ /* 0x010fca0000400000 */
[----:B------:R-:W-:-:S04]  /*15c90*/  F2FP.F16.F32.PACK_AB R3, RZ, R3 ;  /* 0x00000003ff03723e */ /* 0x000fc800000000ff */
[----:B------:R-:W-:Y:S01]  /*15ca0*/  PRMT R11, R3, 0x7610, R11 ;  /* 0x00007610030b7816 */ /* 0x000fe2000000000b */
[----:B------:R0:W-:Y:S04]  /*15cb0*/  @P0 STG.E.U16 desc[UR36][R4.64+0x72], R10 ;  /* 0x0000720a04000986 */ /* 0x0001e8000c101524 */
[----:B------:R1:W-:Y:S01]  /*15cc0*/  @P4 STG.E.U16 desc[UR36][R6.64+0x70], R11 ;  /* 0x0000700b06004986 */ /* 0x0003e2000c101524 */
[----:B---3--:R-:W-:-:S05]  /*15cd0*/  FMUL R8, R8, R2 ;  /* 0x0000000208087220 */ /* 0x008fca0000400000 */
[----:B------:R-:W-:Y:S02]  /*15ce0*/  F2FP.F16.F32.PACK_AB R3, RZ, R8 ;  /* 0x00000008ff03723e */ /* 0x000fe400000000ff */
[----:B------:R-:W3:Y:S02]  /*15cf0*/  LDL.LU R8, [R1+0x88] ;  /* 0x0000880001087983 */ /* 0x000ee40000300800 */
[----:B0-----:R-:W-:Y:S02]  /*15d00*/  PRMT R10, R3, 0x7610, R10 ;  /* 0x00007610030a7816 */ /* 0x001fe4000000000a */
[----:B-1----:R-:W4:Y:S04]  /*15d10*/  LDL.LU R11, [R1+0x94] ;  /* 0x00009400010b7983 */ /* 0x002f280000300800 */
[----:B------:R-:W2:Y:S01]  /*15d20*/  LDL.LU R3, [R1+0x84] ;  /* 0x0000840001037983 */ /* 0x000ea20000300800 */
[----:B------:R-:W-:-:S02]  /*15d30*/  ISETP.GT.AND P5, PT, R0, 0x39, P2 ;  /* 0x000000390000780c */ /* 0x000fc400017a4270 */
[----:B------:R-:W-:Y:S01]  /*15d40*/  ISETP.GT.AND P1, PT, R0, 0x40, P3 ;  /* 0x000000400000780c */ /* 0x000fe20001f24270 */
[----:B-----5:R-:W-:-:S05]  /*15d50*/  FMUL R9, R9, R2 ;  /* 0x0000000209097220 */ /* 0x020fca0000400000 */
[----:B------:R-:W-:-:S05]  /*15d60*/  F2FP.F16.F32.PACK_AB R9, RZ, R9 ;  /* 0x00000009ff09723e */ /* 0x000fca00000000ff */
[----:B------:R0:W-:Y:S04]  /*15d70*/  @P5 STG.E.U16 desc[UR36][R6.64+0x72], R9 ;  /* 0x0000720906005986 */ /* 0x0001e8000c101524 */
[----:B------:R1:W-:Y:S04]  /*15d80*/  @P1 STG.E.U16 desc[UR36][R4.64+0x80], R10 ;  /* 0x0000800a04001986 */ /* 0x0003e8000c101524 */
[----:B0-----:R-:W5:Y:S01]  /*15d90*/  LDL.LU R9, [R1+0x8c] ;  /* 0x00008c0001097983 */ /* 0x001f620000300800 */
[-C--:B---3--:R-:W-:Y:S01]  /*15da0*/  FMUL R8, R8, R2.reuse ;  /* 0x0000000208087220 */ /* 0x088fe20000400000 */
[----:B--2---:R-:W-:-:S05]  /*15db0*/  FMUL R3, R3, R2 ;  /* 0x0000000203037220 */ /* 0x004fca0000400000 */
[----:B-1----:R-:W-:Y:S02]  /*15dc0*/  F2FP.F16.F32.PACK_AB R10, RZ, R3 ;  /* 0x00000003ff0a723e */ /* 0x002fe400000000ff */
[----:B------:R-:W-:Y:S02]  /*15dd0*/  F2FP.F16.F32.PACK_AB R3, RZ, R8 ;  /* 0x00000008ff03723e */ /* 0x000fe400000000ff */
[----:B------:R-:W-:Y:S02]  /*15de0*/  PRMT R8, R10, 0x7610, R8 ;  /* 0x000076100a087816 */ /* 0x000fe40000000008 */
[----:B------:R-:W2:Y:S01]  /*15df0*/  LDL.LU R10, [R1+0x90] ;  /* 0x00009000010a7983 */ /* 0x000ea20000300800 */
[C---:B------:R-:W-:Y:S02]  /*15e00*/  ISETP.GT.AND P0, PT, R0.reuse, 0x41, P3 ;  /* 0x000000410000780c */ /* 0x040fe40001f04270 */
[C---:B------:R-:W-:Y:S02]  /*15e10*/  ISETP.GT.AND P4, PT, R0.reuse, 0x40, P2 ;  /* 0x000000400000780c */ /* 0x040fe40001784270 */
[----:B------:R-:W-:Y:S01]  /*15e20*/  ISETP.GT.AND P5, PT, R0, 0x41, P2 ;  /* 0x000000410000780c */ /* 0x000fe200017a4270 */
[----:B------:R-:W-:Y:S01]  /*15e30*/  FMUL R12, R12, R2 ;  /* 0x000000020c0c7220 */ /* 0x000fe20000400000 */
[----:B------:R-:W-:-:S07]  /*15e40*/  ISETP.GT.AND P1, PT, R0, 0x48, P3 ;  /* 0x000000480000780c */ /* 0x000fce0001f24270 */
[----:B------:R0:W-:Y:S01]  /*15e50*/  @P0 STG.E.U16 desc[UR36][R4.64+0x82], R8 ;  /* 0x0000820804000986 */ /* 0x0001e2000c101524 */
[----:B-----5:R-:W-:Y:S01]  /*15e60*/  FMUL R9, R9, R2 ;  /* 0x0000000209097220 */ /* 0x020fe20000400000 */
[----:B------:R-:W-:Y:S02]  /*15e70*/  F2FP.F16.F32.PACK_AB R12, RZ, R12 ;  /* 0x0000000cff0c723e */ /* 0x000fe400000000ff */
[----:B------:R1:W-:Y:S01]  /*15e80*/  @P4 STG.E.U16 desc[UR36][R6.64+0x80], R3 ;  /* 0x0000800306004986 */ /* 0x0003e2000c101524 */
[----:B------:R-:W-:Y:S02]  /*15e90*/  ISETP.GT.AND P0, PT, R0, 0x49, P3 ;  /* 0x000000490000780c */ /* 0x000fe40001f04270 */
[----:B------:R-:W-:Y:S01]  /*15ea0*/  F2FP.F16.F32.PACK_AB R9, RZ, R9 ;  /* 0x00000009ff09723e */ /* 0x000fe200000000ff */
[-C--:B0-----:R-:W-:Y:S01]  /*15eb0*/  FMUL R8, R235, R2.reuse ;  /* 0x00000002eb087220 */ /* 0x081fe20000400000 */
[----:B----4-:R-:W-:-:S04]  /*15ec0*/  FMUL R11, R11, R2 ;  /* 0x000000020b0b7220 */ /* 0x010fc80000400000 */
[----:B-1----:R-:W-:Y:S02]  /*15ed0*/  F2FP.F16.F32.PACK_AB R3, RZ, R8 ;  /* 0x00000008ff03723e */ /* 0x002fe400000000ff */
[----:B------:R-:W-:Y:S01]  /*15ee0*/  PRMT R8, R12, 0x7610, R8 ;  /* 0x000076100c087816 */ /* 0x000fe20000000008 */
[----:B------:R0:W-:Y:S01]  /*15ef0*/  @P5 STG.E.U16 desc[UR36][R6.64+0x82], R9 ;  /* 0x0000820906005986 */ /* 0x0001e2000c101524 */
[----:B------:R-:W-:Y:S01]  /*15f00*/  PRMT R12, R3, 0x7610, R12 ;  /* 0x00007610030c7816 */ /* 0x000fe2000000000c */
[----:B------:R-:W-:Y:S01]  /*15f10*/  FMUL R3, R233, R2 ;  /* 0x00000002e9037220 */ /* 0x000fe20000400000 */
[C---:B------:R-:W-:Y:S02]  /*15f20*/  ISETP.GT.AND P4, PT, R0.reuse, 0x48, P2 ;  /* 0x000000480000780c */ /* 0x040fe40001784270 */
[----:B------:R-:W-:Y:S02]  /*15f30*/  ISETP.GT.AND P5, PT, R0, 0x49, P2 ;  /* 0x000000490000780c */ /* 0x000fe400017a4270 */
[----:B------:R-:W-:-:S02]  /*15f40*/  F2FP.F16.F32.PACK_AB R11, RZ, R11 ;  /* 0x0000000bff0b723e */ /* 0x000fc400000000ff */
[----:B------:R-:W-:Y:S01]  /*15f50*/  F2FP.F16.F32.PACK_AB R3, RZ, R3 ;  /* 0x00000003ff03723e */ /* 0x000fe200000000ff */
[----:B0-----:R-:W-:-:S05]  /*15f60*/  FMUL R9, R234, R2 ;  /* 0x00000002ea097220 */ /* 0x001fca0000400000 */
[----:B------:R-:W-:-:S04]  /*15f70*/  F2FP.F16.F32.PACK_AB R9, RZ, R9 ;  /* 0x00000009ff09723e */ /* 0x000fc800000000ff */
[----:B------:R-:W-:Y:S01]  /*15f80*/  PRMT R13, R9, 0x7610, R13 ;  /* 0x00007610090d7816 */ /* 0x000fe2000000000d */
[----:B------:R-:W-:-:S05]  /*15f90*/  FMUL R9, R232, R2 ;  /* 0x00000002e8097220 */ /* 0x000fca0000400000 */
[----:B------:R-:W-:Y:S01]  /*15fa0*/  F2FP.F16.F32.PACK_AB R9, RZ, R9 ;  /* 0x00000009ff09723e */ /* 0x000fe200000000ff */
[----:B--2---:R-:W-:-:S05]  /*15fb0*/  FMUL R10, R10, R2 ;  /* 0x000000020a0a7220 */ /* 0x004fca0000400000 */
[----:B------:R-:W-:-:S05]  /*15fc0*/  F2FP.F16.F32.PACK_AB R10, RZ, R10 ;  /* 0x0000000aff0a723e */ /* 0x000fca00000000ff */
[----:B------:R-:W-:Y:S01]  /*15fd0*/  @P1 STG.E.U16 desc[UR36][R4.64+0x90], R10 ;  /* 0x0000900a04001986 */ /* 0x000fe2000c101524 */
[----:B------:R-:W-:-:S03]  /*15fe0*/  ISETP.GT.AND P1, PT, R0, 0x50, P3 ;  /* 0x000000500000780c */ /* 0x000fc60001f24270 */
[----:B------:R0:W-:Y:S01]  /*15ff0*/  @P0 STG.E.U16 desc[UR36][R4.64+0x92], R11 ;  /* 0x0000920b04000986 */ /* 0x0001e2000c101524 */
[----:B------:R-:W-:-:S03]  /*16000*/  ISETP.GT.AND P0, PT, R0, 0x51, P3 ;  /* 0x000000510000780c */ /* 0x000fc60001f04270 */
[----:B------:R-:W-:Y:S01]  /*16010*/  @P4 STG.E.U16 desc[UR36][R6.64+0x90], R8 ;  /* 0x0000900806004986 */ /* 0x000fe2000c101524 */
[----:B------:R-:W-:Y:S02]  /*16020*/  ISETP.GT.AND P4, PT, R0, 0x50, P2 ;  /* 0x000000500000780c */ /* 0x000fe40001784270 */
[----:B0-----:R-:W-:Y:S01]  /*16030*/  PRMT R11, R3, 0x7610, R11 ;  /* 0x00007610030b7816 */ /* 0x001fe2000000000b */
[----:B------:R-:W-:Y:S01]  /*16040*/  FMUL R3, R230, R2 ;  /* 0x00000002e6037220 */ /* 0x000fe20000400000 */
[----:B------:R0:W-:Y:S01]  /*16050*/  @P5 STG.E.U16 desc[UR36][R6.64+0x92], R12 ;  /* 0x0000920c06005986 */ /* 0x0001e2000c101524 */
[----:B------:R-:W-:-:S03]  /*16060*/  ISETP.GT.AND P5, PT, R0, 0x51, P2 ;  /* 0x000000510000780c */ /* 0x000fc600017a4270 */
[----:B------:R-:W-:Y:S01]  /*16070*/  F2FP.F16.F32.PACK_AB R3, RZ, R3 ;  /* 0x00000003ff03723e */ /* 0x000fe200000000ff */
[----:B------:R1:W-:Y:S01]  /*16080*/  @P1 STG.E.U16 desc[UR36][R4.64+0xa0], R13 ;  /* 0x0000a00d04001986 */ /* 0x0003e2000c101524 */
[----:B------:R-:W-:Y:S01]  /*16090*/  FMUL R10, R231, R2 ;  /* 0x00000002e70a7220 */ /* 0x000fe20000400000 */
[----:B------:R-:W-:-:S04]  /*160a0*/  ISETP.GT.AND P1, PT, R0, 0x58, P3 ;  /* 0x000000580000780c */ /* 0x000fc80001f24270 */
[----:B------:R-:W-:Y:S02]  /*160b0*/  F2FP.F16.F32.PACK_AB R10, RZ, R10 ;  /* 0x0000000aff0a723e */ /* 0x000fe400000000ff */
[----:B0-----:R-:W-:Y:S02]  /*160c0*/  PRMT R12, R9, 0x7610, R12 ;  /* 0x00007610090c7816 */ /* 0x001fe4000000000c */
[----:B-1----:R-:W-:Y:S01]  /*160d0*/  PRMT R13, R3, 0x7610, R13 ;  /* 0x00007610030d7816 */ /* 0x002fe2000000000d */
[----:B------:R-:W-:Y:S01]  /*160e0*/  FMUL R3, R229, R2 ;  /* 0x00000002e5037220 */ /* 0x000fe20000400000 */
[----:B------:R-:W-:Y:S04]  /*160f0*/  @P0 STG.E.U16 desc[UR36][R4.64+0xa2], R11 ;  /* 0x0000a20b04000986 */ /* 0x000fe8000c101524 */
[----:B------:R-:W-:Y:S01]  /*16100*/  F2FP.F16.F32.PACK_AB R3, RZ, R3 ;  /* 0x00000003ff03723e */ /* 0x000fe200000000ff */
[----:B------:R-:W-:Y:S04]  /*16110*/  @P4 STG.E.U16 desc[UR36][R6.64+0xa0], R12 ;  /* 0x0000a00c06004986 */ /* 0x000fe8000c101524 */
[----:B------:R0:W-:Y:S01]  /*16120*/  @P5 STG.E.U16 desc[UR36][R6.64+0xa2], R10 ;  /* 0x0000a20a06005986 */ /* 0x0001e2000c101524 */
[----:B------:R-:W-:-:S02]  /*16130*/  ISETP.GT.AND P0, PT, R0, 0x59, P3 ;  /* 0x000000590000780c */ /* 0x000fc40001f04270 */
[----:B0-----:R-:W-:Y:S01]  /*16140*/  PRMT R10, R3, 0x7610, R10 ;  /* 0x00007610030a7816 */ /* 0x001fe2000000000a */
[-C--:B------:R-:W-:Y:S01]  /*16150*/  FMUL R3, R226, R2.reuse ;  /* 0x00000002e2037220 */ /* 0x080fe20000400000 */
[----:B------:R0:W-:Y:S04]  /*16160*/  @P1 STG.E.U16 desc[UR36][R4.64+0xb0], R13 ;  /* 0x0000b00d04001986 */ /* 0x0001e8000c101524 */
[----:B------:R-:W-:Y:S01]  /*16170*/  F2FP.F16.F32.PACK_AB R3, RZ, R3 ;  /* 0x00000003ff03723e */ /* 0x000fe200000000ff */
[-C--:B------:R-:W-:Y:S01]  /*16180*/  FMUL R8, R228, R2.reuse ;  /* 0x00000002e4087220 */ /* 0x080fe20000400000 */
[-C--:B------:R-:W-:Y:S01]  /*16190*/  FMUL R9, R227, R2.reuse ;  /* 0x00000002e3097220 */ /* 0x080fe20000400000 */
[C---:B------:R-:W-:Y:S02]  /*161a0*/  ISETP.GT.AND P4, PT, R0.reuse, 0x58, P2 ;  /* 0x000000580000780c */ /* 0x040fe40001784270 */
[----:B0-----:R-:W-:Y:S01]  /*161b0*/  PRMT R13, R3, 0x7610, R13 ;  /* 0x00007610030d7816 */ /* 0x001fe2000000000d */
[----:B------:R-:W-:Y:S01]  /*161c0*/  FMUL R3, R225, R2 ;  /* 0x00000002e1037220 */ /* 0x000fe20000400000 */
[----:B------:R-:W-:-:S02]  /*161d0*/  ISETP.GT.AND P5, PT, R0, 0x59, P2 ;  /* 0x000000590000780c */ /* 0x000fc400017a4270 */
[----:B------:R-:W-:Y:S02]  /*161e0*/  ISETP.GT.AND P1, PT, R0, 0x60, P3 ;  /* 0x000000600000780c */ /* 0x000fe40001f24270 */
[----:B------:R-:W-:Y:S01]  /*161f0*/  F2FP.F16.F32.PACK_AB R3, RZ, R3 ;  /* 0x00000003ff03723e */ /* 0x000fe200000000ff */
[----:B------:R0:W-:Y:S01]  /*16200*/  @P0 STG.E.U16 desc[UR36][R4.64+0xb2], R10 ;  /* 0x0000b20a04000986 */ /* 0x0001e2000c101524 */
[----:B------:R-:W-:Y:S02]  /*16210*/  F2FP.F16.F32.PACK_AB R8, RZ, R8 ;  /* 0x00000008ff08723e */ /* 0x000fe400000000ff */
[----:B------:R-:W-:Y:S02]  /*16220*/  F2FP.F16.F32.PACK_AB R9, RZ, R9 ;  /* 0x00000009ff09723e */ /* 0x000fe400000000ff */
[----:B------:R-:W-:Y:S02]  /*16230*/  PRMT R11, R8, 0x7610, R11 ;  /* 0x00007610080b7816 */ /* 0x000fe4000000000b */
[----:B------:R-:W-:-:S02]  /*16240*/  PRMT R12, R9, 0x7610, R12 ;  /* 0x00007610090c7816 */ /* 0x000fc4000000000c */
[----:B0-----:R-:W-:Y:S01]  /*16250*/  PRMT R10, R3, 0x7610, R10 ;  /* 0x00007610030a7816 */ /* 0x001fe2000000000a */
[-C--:B------:R-:W-:Y:S01]  /*16260*/  FMUL R3, R222, R2.reuse ;  /* 0x00000002de037220 */ /* 0x080fe20000400000 */
[----:B------:R-:W-:Y:S01]  /*16270*/  ISETP.GT.AND P0, PT, R0, 0x61, P3 ;  /* 0x000000610000780c */ /* 0x000fe20001f04270 */
[----:B------:R-:W-:Y:S03]  /*16280*/  @P4 STG.E.U16 desc[UR36][R6.64+0xb0], R11 ;  /* 0x0000b00b06004986 */ /* 0x000fe6000c101524 */
[----:B------:R-:W-:Y:S01]  /*16290*/  F2FP.F16.F32.PACK_AB R3, RZ, R3 ;  /* 0x00000003ff03723e */ /* 0x000fe200000000ff */
[----:B------:R-:W-:Y:S04]  /*162a0*/  @P5 STG.E.U16 desc[UR36][R6.64+0xb2], R12 ;  /* 0x0000b20c06005986 */ /* 0x000fe8000c101524 */
[----:B------:R0:W-:Y:S01]  /*162b0*/  @P1 STG.E.U16 desc[UR36][R4.64+0xc0], R13 ;  /* 0x0000c00d04001986 */ /* 0x0001e2000c101524 */
[-C--:B------:R-:W-:Y:S01]  /*162c0*/  FMUL R8, R224, R2.reuse ;  /* 0x00000002e0087220 */ /* 0x080fe20000400000 */
[----:B------:R-:W-:Y:S01]  /*162d0*/  FMUL R9, R223, R2 ;  /* 0x00000002df097220 */ /* 0x000fe20000400000 */
[----:B------:R-:W-:-:S02]  /*162e0*/  ISETP.GT.AND P4, PT, R0, 0x60, P2 ;  /* 0x000000600000780c */ /* 0x000fc40001784270 */
[C---:B------:R-:W-:Y:S02]  /*162f0*/  ISETP.GT.AND P5, PT, R0.reuse, 0x61, P2 ;  /* 0x000000610000780c */ /* 0x040fe400017a4270 */
[----:B0-----:R-:W-:Y:S01]  /*16300*/  PRMT R13, R3, 0x7610, R13 ;  /* 0x00007610030d7816 */ /* 0x001fe2000000000d */
[----:B------:R-:W-:Y:S01]  /*16310*/  FMUL R3, R221, R2 ;  /* 0x00000002dd037220 */ /* 0x000fe20000400000 */
[----:B------:R-:W-:Y:S01]  /*16320*/  ISETP.GT.AND P1, PT, R0, 0x68, P3 ;  /* 0x000000680000780c */ /* 0x000fe20001f24270 */
[----:B------:R0:W-:Y:S01]  /*16330*/  @P0 STG.E.U16 desc[UR36][R4.64+0xc2], R10 ;  /* 0x0000c20a04000986 */ /* 0x0001e2000c101524 */
[----:B------:R-:W-:Y:S02]  /*16340*/  F2FP.F16.F32.PACK_AB R8, RZ, R8 ;  /* 0x00000008ff08723e */ /* 0x000fe400000000ff */
[----:B------:R-:W-:Y:S02]  /*16350*/  F2FP.F16.F32.PACK_AB R3, RZ, R3 ;  /* 0x00000003ff03723e */ /* 0x000fe400000000ff */
[----:B------:R-:W-:-:S02]  /*16360*/  F2FP.F16.F32.PACK_AB R9, RZ, R9 ;  /* 0x00000009ff09723e */ /* 0x000fc400000000ff */
[----:B------:R-:W-:Y:S02]  /*16370*/  PRMT R11, R8, 0x7610, R11 ;  /* 0x00007610080b7816 */ /* 0x000fe4000000000b */
[----:B------:R-:W-:Y:S02]  /*16380*/  PRMT R12, R9, 0x7610, R12 ;  /* 0x00007610090c7816 */ /* 0x000fe4000000000c */
        /* <DEDUP_REMOVED lines=285> */
[----:B------:R-:W-:Y:S01]  /*17560*/  @P5 STG.E.U16 desc[UR36][R6.64+0x1a2], R12 ;  /* 0x0001a20c06005986 */ /* 0x000fe2000c101524 */
[-C--:B------:R-:W-:Y:S01]  /*17570*/  FMUL R8, R164, R2.reuse ;  /* 0x00000002a4087220 */ /* 0x080fe20000400000 */
[----:B------:R-:W-:Y:S01]  /*17580*/  FMUL R9, R163, R2 ;  /* 0x00000002a3097220 */ /* 0x000fe20000400000 */
[C---:B------:R-:W-:Y:S01]  /*17590*/  ISETP.GT.AND P4, PT, R0.reuse, 0xd8, P2 ;  /* 0x000000d80000780c */ /* 0x040fe20001784270 */
[----:B------:R0:W-:Y:S01]  /*175a0*/  @P1 STG.E.U16 desc[UR36][R4.64+0x1b0], R13 ;  /* 0x0001b00d04001986 */ /* 0x0001e2000c101524 */
[----:B------:R-:W-:-:S02]  /*175b0*/  ISETP.GT.AND P5, PT, R0, 0xd9, P2 ;  /* 0x000000d90000780c */ /* 0x000fc400017a4270 */
[----:B------:R-:W-:Y:S02]  /*175c0*/  ISETP.GT.AND P1, PT, R0, 0xe0, P3 ;  /* 0x000000e00000780c */ /* 0x000fe40001f24270 */
[----:B------:R-:W-:Y:S02]  /*175d0*/  F2FP.F16.F32.PACK_AB R8, RZ, R8 ;  /* 0x00000008ff08723e */ /* 0x000fe400000000ff */
[----:B------:R-:W-:Y:S02]  /*175e0*/  F2FP.F16.F32.PACK_AB R9, RZ, R9 ;  /* 0x00000009ff09723e */ /* 0x000fe400000000ff */
[----:B0-----:R-:W-:Y:S01]  /*175f0*/  PRMT R13, R3, 0x7610, R13 ;  /* 0x00007610030d7816 */ /* 0x001fe2000000000d */
[----:B------:R-:W-:Y:S01]  /*17600*/  FMUL R3, R161, R2 ;  /* 0x00000002a1037220 */ /* 0x000fe20000400000 */
[----:B------:R-:W-:Y:S01]  /*17610*/  PRMT R11, R8, 0x7610, R11 ;  /* 0x00007610080b7816 */ /* 0x000fe2000000000b */
[----:B------:R0:W-:Y:S03]  /*17620*/  @P0 STG.E.U16 desc[UR36][R4.64+0x1b2], R10 ;  /* 0x0001b20a04000986 */ /* 0x0001e6000c101524 */
[----:B------:R-:W-:-:S02]  /*17630*/  F2FP.F16.F32.PACK_AB R3, RZ, R3 ;  /* 0x00000003ff03723e */ /* 0x000fc400000000ff */
[----:B------:R-:W-:Y:S01]  /*17640*/  PRMT R12, R9, 0x7610, R12 ;  /* 0x00007610090c7816 */ /* 0x000fe2000000000c */
[----:B------:R-:W-:Y:S01]  /*17650*/  @P4 STG.E.U16 desc[UR36][R6.64+0x1b0], R11 ;  /* 0x0001b00b06004986 */ /* 0x000fe2000c101524 */
[-C--:B------:R-:W-:Y:S01]  /*17660*/  FMUL R8, R160, R2.reuse ;  /* 0x00000002a0087220 */ /* 0x080fe20000400000 */
[----:B------:R-:W-:Y:S02]  /*17670*/  ISETP.GT.AND P0, PT, R0, 0xe1, P3 ;  /* 0x000000e10000780c */ /* 0x000fe40001f04270 */
[----:B0-----:R-:W-:Y:S01]  /*17680*/  PRMT R10, R3, 0x7610, R10 ;  /* 0x00007610030a7816 */ /* 0x001fe2000000000a */
[-C--:B------:R-:W-:Y:S01]  /*17690*/  FMUL R3, R158, R2.reuse ;  /* 0x000000029e037220 */ /* 0x080fe20000400000 */
[----:B------:R-:W-:Y:S01]  /*176a0*/  @P5 STG.E.U16 desc[UR36][R6.64+0x1b2], R12 ;  /* 0x0001b20c06005986 */ /* 0x000fe2000c101524 */
[----:B------:R-:W-:Y:S01]  /*176b0*/  FMUL R9, R159, R2 ;  /* 0x000000029f097220 */ /* 0x000fe20000400000 */
[C---:B------:R-:W-:Y:S02]  /*176c0*/  ISETP.GT.AND P4, PT, R0.reuse, 0xe0, P2 ;  /* 0x000000e00000780c */ /* 0x040fe40001784270 */
[----:B------:R0:W-:Y:S01]  /*176d0*/  @P1 STG.E.U16 desc[UR36][R4.64+0x1c0], R13 ;  /* 0x0001c00d04001986 */ /* 0x0001e2000c101524 */
[----:B------:R-:W-:-:S02]  /*176e0*/  ISETP.GT.AND P5, PT, R0, 0xe1, P2 ;  /* 0x000000e10000780c */ /* 0x000fc400017a4270 */
[----:B------:R-:W-:Y:S02]  /*176f0*/  ISETP.GT.AND P1, PT, R0, 0xe8, P3 ;  /* 0x000000e80000780c */ /* 0x000fe40001f24270 */
[----:B------:R-:W-:Y:S02]  /*17700*/  F2FP.F16.F32.PACK_AB R3, RZ, R3 ;  /* 0x00000003ff03723e */ /* 0x000fe400000000ff */
[----:B------:R-:W-:Y:S02]  /*17710*/  F2FP.F16.F32.PACK_AB R8, RZ, R8 ;  /* 0x00000008ff08723e */ /* 0x000fe400000000ff */
[----:B------:R-:W-:Y:S02]  /*17720*/  F2FP.F16.F32.PACK_AB R9, RZ, R9 ;  /* 0x00000009ff09723e */ /* 0x000fe400000000ff */
[----:B0-----:R-:W-:Y:S01]  /*17730*/  PRMT R13, R3, 0x7610, R13 ;  /* 0x00007610030d7816 */ /* 0x001fe2000000000d */
[----:B------:R-:W-:Y:S01]  /*17740*/  FMUL R3, R157, R2 ;  /* 0x000000029d037220 */ /* 0x000fe20000400000 */
[----:B------:R-:W-:-:S02]  /*17750*/  PRMT R11, R8, 0x7610, R11 ;  /* 0x00007610080b7816 */ /* 0x000fc4000000000b */
[----:B------:R-:W-:Y:S01]  /*17760*/  PRMT R12, R9, 0x7610, R12 ;  /* 0x00007610090c7816 */ /* 0x000fe2000000000c */
[----:B------:R0:W-:Y:S01]  /*17770*/  @P0 STG.E.U16 desc[UR36][R4.64+0x1c2], R10 ;  /* 0x0001c20a04000986 */ /* 0x0001e2000c101524 */
[----:B------:R-:W-:Y:S01]  /*17780*/  F2FP.F16.F32.PACK_AB R3, RZ, R3 ;  /* 0x00000003ff03723e */ /* 0x000fe200000000ff */
[----:B------:R-:W-:Y:S02]  /*17790*/  FMUL R8, R156, R2 ;  /* 0x000000029c087220 */ /* 0x000fe40000400000 */
[----:B------:R1:W-:Y:S01]  /*177a0*/  @P4 STG.E.U16 desc[UR36][R6.64+0x1c0], R11 ;  /* 0x0001c00b06004986 */ /* 0x0003e2000c101524 */
[----:B------:R-:W-:-:S03]  /*177b0*/  ISETP.GT.AND P0, PT, R0, 0xe9, P3 ;  /* 0x000000e90000780c */ /* 0x000fc60001f04270 */
[----:B------:R-:W-:Y:S01]  /*177c0*/  @P5 STG.E.U16 desc[UR36][R6.64+0x1c2], R12 ;  /* 0x0001c20c06005986 */ /* 0x000fe2000c101524 */
[----:B------:R-:W-:-:S03]  /*177d0*/  ISETP.GT.AND P4, PT, R0, 0xe9, P2 ;  /* 0x000000e90000780c */ /* 0x000fc60001784270 */
[----:B------:R2:W-:Y:S01]  /*177e0*/  @P1 STG.E.U16 desc[UR36][R4.64+0x1d0], R13 ;  /* 0x0001d00d04001986 */ /* 0x0005e2000c101524 */
[----:B------:R-:W-:Y:S02]  /*177f0*/  ISETP.GT.AND P1, PT, R0, 0xe8, P2 ;  /* 0x000000e80000780c */ /* 0x000fe40001724270 */
[----:B0-----:R-:W-:Y:S01]  /*17800*/  PRMT R10, R3, 0x7610, R10 ;  /* 0x00007610030a7816 */ /* 0x001fe2000000000a */
[-C--:B------:R-:W-:Y:S01]  /*17810*/  FMUL R3, R154, R2.reuse ;  /* 0x000000029a037220 */ /* 0x080fe20000400000 */
[----:B------:R-:W-:Y:S01]  /*17820*/  ISETP.GT.AND P5, PT, R0, 0xf0, P3 ;  /* 0x000000f00000780c */ /* 0x000fe20001fa4270 */
[----:B------:R-:W-:Y:S01]  /*17830*/  FMUL R9, R155, R2 ;  /* 0x000000029b097220 */ /* 0x000fe20000400000 */
[----:B------:R-:W-:Y:S02]  /*17840*/  F2FP.F16.F32.PACK_AB R8, RZ, R8 ;  /* 0x00000008ff08723e */ /* 0x000fe400000000ff */
[----:B------:R-:W-:Y:S02]  /*17850*/  F2FP.F16.F32.PACK_AB R3, RZ, R3 ;  /* 0x00000003ff03723e */ /* 0x000fe400000000ff */
[----:B-1----:R-:W-:-:S02]  /*17860*/  PRMT R11, R8, 0x7610, R11 ;  /* 0x00007610080b7816 */ /* 0x002fc4000000000b */
[----:B------:R-:W-:Y:S02]  /*17870*/  F2FP.F16.F32.PACK_AB R9, RZ, R9 ;  /* 0x00000009ff09723e */ /* 0x000fe400000000ff */
[----:B--2---:R-:W-:Y:S01]  /*17880*/  PRMT R13, R3, 0x7610, R13 ;  /* 0x00007610030d7816 */ /* 0x004fe2000000000d */
[----:B------:R-:W-:Y:S01]  /*17890*/  @P0 STG.E.U16 desc[UR36][R4.64+0x1d2], R10 ;  /* 0x0001d20a04000986 */ /* 0x000fe2000c101524 */
[----:B------:R-:W-:-:S03]  /*178a0*/  FMUL R3, R23, R2 ;  /* 0x0000000217037220 */ /* 0x000fc60000400000 */
[----:B------:R-:W-:Y:S04]  /*178b0*/  @P1 STG.E.U16 desc[UR36][R6.64+0x1d0], R11 ;  /* 0x0001d00b06001986 */ /* 0x000fe8000c101524 */
[----:B------:R0:W-:Y:S01]  /*178c0*/  @P4 STG.E.U16 desc[UR36][R6.64+0x1d2], R9 ;  /* 0x0001d20906004986 */ /* 0x0001e2000c101524 */
[----:B------:R-:W-:-:S03]  /*178d0*/  ISETP.GT.AND P4, PT, R0, 0xf0, P2 ;  /* 0x000000f00000780c */ /* 0x000fc60001784270 */
[----:B------:R-:W-:Y:S01]  /*178e0*/  @P5 STG.E.U16 desc[UR36][R4.64+0x1e0], R13 ;  /* 0x0001e00d04005986 */ /* 0x000fe2000c101524 */
[----:B------:R-:W-:Y:S01]  /*178f0*/  ISETP.GT.AND P5, PT, R0, 0xf1, P3 ;  /* 0x000000f10000780c */ /* 0x000fe20001fa4270 */
[----:B------:R-:W-:Y:S01]  /*17900*/  FMUL R8, R22, R2 ;  /* 0x0000000216087220 */ /* 0x000fe20000400000 */
[----:B------:R-:W-:-:S04]  /*17910*/  F2FP.F16.F32.PACK_AB R3, RZ, R3 ;  /* 0x00000003ff03723e */ /* 0x000fc800000000ff */
[----:B------:R-:W-:Y:S02]  /*17920*/  PRMT R14, R3, 0x7610, R14 ;  /* 0x00007610030e7816 */ /* 0x000fe4000000000e */
[----:B------:R-:W-:Y:S01]  /*17930*/  F2FP.F16.F32.PACK_AB R12, RZ, R8 ;  /* 0x00000008ff0c723e */ /* 0x000fe200000000ff */
[----:B0-----:R-:W-:-:S04]  /*17940*/  FMUL R9, R19, R2 ;  /* 0x0000000213097220 */ /* 0x001fc80000400000 */
[----:B------:R-:W-:Y:S01]  /*17950*/  @P5 STG.E.U16 desc[UR36][R4.64+0x1e2], R14 ;  /* 0x0001e20e04005986 */ /* 0x000fe2000c101524 */
[----:B------:R-:W-:-:S03]  /*17960*/  ISETP.GT.AND P5, PT, R0, 0xf8, P3 ;  /* 0x000000f80000780c */ /* 0x000fc60001fa4270 */
[----:B------:R0:W-:Y:S01]  /*17970*/  @P4 STG.E.U16 desc[UR36][R6.64+0x1e0], R12 ;  /* 0x0001e00c06004986 */ /* 0x0001e2000c101524 */
[C---:B------:R-:W-:Y:S01]  /*17980*/  ISETP.GT.AND P4, PT, R0.reuse, 0xf1, P2 ;  /* 0x000000f10000780c */ /* 0x040fe20001784270 */
[-C--:B------:R-:W-:Y:S01]  /*17990*/  FMUL R11, R21, R2.reuse ;  /* 0x00000002150b7220 */ /* 0x080fe20000400000 */
[----:B------:R-:W-:Y:S01]  /*179a0*/  ISETP.GT.AND P3, PT, R0, 0xf9, P3 ;  /* 0x000000f90000780c */ /* 0x000fe20001f64270 */
[-C--:B------:R-:W-:Y:S01]  /*179b0*/  FMUL R10, R20, R2.reuse ;  /* 0x00000002140a7220 */ /* 0x080fe20000400000 */
[----:B------:R-:W-:Y:S01]  /*179c0*/  USHF.L.U32 UR12, UR8, 0x8, URZ ;  /* 0x00000008080c7899 */ /* 0x000fe2000800063f */
[----:B------:R-:W-:Y:S01]  /*179d0*/  FMUL R8, R18, R2 ;  /* 0x0000000212087220 */ /* 0x000fe20000400000 */
[----:B------:R-:W-:Y:S02]  /*179e0*/  F2FP.F16.F32.PACK_AB R9, RZ, R9 ;  /* 0x00000009ff09723e */ /* 0x000fe400000000ff */
[----:B------:R-:W-:Y:S01]  /*179f0*/  F2FP.F16.F32.PACK_AB R11, RZ, R11 ;  /* 0x0000000bff0b723e */ /* 0x000fe200000000ff */
[----:B------:R-:W-:Y:S01]  /*17a00*/  USHF.L.U64.HI UR11, UR8, 0x8, UR9 ;  /* 0x00000008080b7899 */ /* 0x000fe20008010209 */
[----:B------:R-:W-:-:S02]  /*17a10*/  F2FP.F16.F32.PACK_AB R10, RZ, R10 ;  /* 0x0000000aff0a723e */ /* 0x000fc400000000ff */
[----:B0-----:R-:W-:Y:S01]  /*17a20*/  PRMT R12, R9, 0x7610, R12 ;  /* 0x00007610090c7816 */ /* 0x001fe2000000000c */
[----:B------:R-:W-:Y:S01]  /*17a30*/  IMAD.U32 R9, RZ, RZ, UR12 ;  /* 0x0000000cff097e24 */ /* 0x000fe2000f8e00ff */
[----:B------:R-:W-:Y:S01]  /*17a40*/  F2FP.F16.F32.PACK_AB R8, RZ, R8 ;  /* 0x00000008ff08723e */ /* 0x000fe200000000ff */
[----:B------:R0:W-:Y:S01]  /*17a50*/  @P4 STG.E.U16 desc[UR36][R6.64+0x1e2], R11 ;  /* 0x0001e20b06004986 */ /* 0x0001e2000c101524 */
[----:B------:R-:W-:Y:S02]  /*17a60*/  ISETP.GT.AND P1, PT, R153, 0x80, PT ;  /* 0x000000809900780c */ /* 0x000fe40003f24270 */
[----:B------:R-:W-:Y:S01]  /*17a70*/  PRMT R13, R8, 0x7610, R13 ;  /* 0x00007610080d7816 */ /* 0x000fe2000000000d */
[----:B------:R-:W-:Y:S04]  /*17a80*/  @P5 STG.E.U16 desc[UR36][R4.64+0x1f0], R10 ;  /* 0x0001f00a04005986 */ /* 0x000fe8000c101524 */
[----:B------:R1:W-:Y:S01]  /*17a90*/  @P3 STG.E.U16 desc[UR36][R4.64+0x1f2], R12 ;  /* 0x0001f20c04003986 */ /* 0x0003e2000c101524 */
[----:B------:R-:W-:-:S02]  /*17aa0*/  IADD3 R8, P3, P5, R4, UR5, R9 ;  /* 0x0000000504087c10 */ /* 0x000fc4000fd7e009 */
[----:B0-----:R-:W-:Y:S02]  /*17ab0*/  MOV R11, UR11 ;  /* 0x0000000b000b7c02 */ /* 0x001fe40008000f00 */
[C---:B------:R-:W-:Y:S02]  /*17ac0*/  ISETP.GT.AND P4, PT, R0.reuse, 0xf8, P2 ;  /* 0x000000f80000780c */ /* 0x040fe40001784270 */
[C---:B------:R-:W-:Y:S02]  /*17ad0*/  ISETP.GT.AND P2, PT, R0.reuse, 0xf9, P2 ;  /* 0x000000f90000780c */ /* 0x040fe40001744270 */
[----:B------:R-:W-:Y:S02]  /*17ae0*/  IADD3.X R9, R5, UR4, R11, P3, P5 ;  /* 0x0000000405097c10 */ /* 0x000fe40009fea40b */
[----:B------:R-:W-:Y:S01]  /*17af0*/  ISETP.GT.AND P3, PT, R0, 0x1, P1 ;  /* 0x000000010000780c */ /* 0x000fe20000f64270 */
[-C--:B------:R-:W-:Y:S01]  /*17b00*/  FMUL R3, R15, R2.reuse ;  /* 0x000000020f037220 */ /* 0x080fe20000400000 */
[----:B------:R-:W-:Y:S01]  /*17b10*/  FMUL R25, R25, R2 ;  /* 0x0000000219197220 */ /* 0x000fe20000400000 */
[----:B-1----:R-:W-:-:S03]  /*17b20*/  IADD3 R4, P5, R4, UR12, RZ ;  /* 0x0000000c04047c10 */ /* 0x002fc6000ffbe0ff */
[----:B------:R-:W-:Y:S02]  /*17b30*/  F2FP.F16.F32.PACK_AB R3, RZ, R3 ;  /* 0x00000003ff03723e */ /* 0x000fe400000000ff */
[----:B------:R-:W-:Y:S02]  /*17b40*/  F2FP.F16.F32.PACK_AB R25, RZ, R25 ;  /* 0x00000019ff19723e */ /* 0x000fe400000000ff */
[----:B------:R-:W-:Y:S01]  /*17b50*/  IADD3.X R5, R5, UR11, RZ, P5, !PT ;  /* 0x0000000b05057c10 */ /* 0x000fe2000affe4ff */
[----:B------:R-:W-:Y:S01]  /*17b60*/  @P4 STG.E.U16 desc[UR36][R6.64+0x1f0], R13 ;  /* 0x0001f00d06004986 */ /* 0x000fe2000c101524 */
[----:B------:R-:W-:-:S03]  /*17b70*/  ISETP.GT.AND P0, PT, R153, 0x88, PT ;  /* 0x000000889900780c */ /* 0x000fc60003f04270 */
[----:B------:R0:W-:Y:S01]  /*17b80*/  @P2 STG.E.U16 desc[UR36][R6.64+0x1f2], R3 ;  /* 0x0001f20306002986 */ /* 0x0001e2000c101524 */
[----:B------:R-:W-:-:S03]  /*17b90*/  ISETP.GT.AND P4, PT, R0, RZ, P1 ;  /* 0x000000ff0000720c */ /* 0x000fc60000f84270 */
[----:B------:R-:W-:Y:S01]  /*17ba0*/  @P3 STG.E.U16 desc[UR36][R4.64+0x2], R25 ;  /* 0x0000021904003986 */ /* 0x000fe2000c101524 */
[----:B------:R-:W-:Y:S02]  /*17bb0*/  IADD3 R10, P3, R4, UR5, RZ ;  /* 0x00000005040a7c10 */ /* 0x000fe4000ff7e0ff */
[----:B------:R-:W-:Y:S01]  /*17bc0*/  ISETP.GT.AND P2, PT, R0, RZ, P0 ;  /* 0x000000ff0000720c */ /* 0x000fe20000744270 */
[-C--:B------:R-:W-:Y:S01]  /*17bd0*/  FMUL R24, R24, R2.reuse ;  /* 0x0000000218187220 */ /* 0x080fe20000400000 */
[-C--:B------:R-:W-:Y:S01]  /*17be0*/  FMUL R26, R26, R2.reuse ;  /* 0x000000021a1a7220 */ /* 0x080fe20000400000 */
[C---:B------:R-:W-:Y:S02]  /*17bf0*/  ISETP.GT.AND P5, PT, R0.reuse, 0x1, P0 ;  /* 0x000000010000780c */ /* 0x040fe400007a4270 */
[----:B------:R-:W-:Y:S02]  /*17c00*/  IADD3.X R11, R5, UR4, RZ, P3, !PT ;  /* 0x00000004050b7c10 */ /* 0x000fe40009ffe4ff */
[----:B------:R-:W-:Y:S01]  /*17c10*/  ISETP.GT.AND P3, PT, R0, 0x9, P1 ;  /* 0x000000090000780c */ /* 0x000fe20000f64270 */
[-C--:B------:R-:W-:Y:S01]  /*17c20*/  FMUL R27, R27, R2.reuse ;  /* 0x000000021b1b7220 */ /* 0x080fe20000400000 */
[----:B------:R-:W-:Y:S01]  /*17c30*/  FMUL R29, R29, R2 ;  /* 0x000000021d1d7220 */ /* 0x000fe20000400000 */
[----:B------:R-:W-:-:S02]  /*17c40*/  F2FP.F16.F32.PACK_AB R24, RZ, R24 ;  /* 0x00000018ff18723e */ /* 0x000fc400000000ff */
[----:B------:R-:W-:Y:S02]  /*17c50*/  F2FP.F16.F32.PACK_AB R26, RZ, R26 ;  /* 0x0000001aff1a723e */ /* 0x000fe400000000ff */
[----:B------:R-:W-:Y:S01]  /*17c60*/  F2FP.F16.F32.PACK_AB R27, RZ, R27 ;  /* 0x0000001bff1b723e */ /* 0x000fe200000000ff */
[----:B------:R-:W-:Y:S01]  /*17c70*/  @P4 STG.E.U16 desc[UR36][R4.64], R24 ;  /* 0x0000001804004986 */ /* 0x000fe2000c101524 */
[----:B------:R-:W-:Y:S02]  /*17c80*/  F2FP.F16.F32.PACK_AB R29, RZ, R29 ;  /* 0x0000001dff1d723e */ /* 0x000fe400000000ff */
[C---:B------:R-:W-:Y:S01]  /*17c90*/  ISETP.GT.AND P4, PT, R0.reuse, 0x8, P1 ;  /* 0x000000080000780c */ /* 0x040fe20000f84270 */
[----:B------:R-:W-:Y:S01]  /*17ca0*/  @P2 STG.E.U16 desc[UR36][R10.64], R26 ;  /* 0x0000001a0a002986 */ /* 0x000fe2000c101524 */
[----:B------:R-:W-:Y:S01]  /*17cb0*/  ISETP.GT.AND P2, PT, R0, 0x8, P0 ;  /* 0x000000080000780c */ /* 0x000fe20000744270 */
[-C--:B------:R-:W-:Y:S01]  /*17cc0*/  FMUL R28, R28, R2.reuse ;  /* 0x000000021c1c7220 */ /* 0x080fe20000400000 */
[----:B------:R-:W-:Y:S01]  /*17cd0*/  FMUL R30, R30, R2 ;  /* 0x000000021e1e7220 */ /* 0x000fe20000400000 */
[----:B------:R-:W-:Y:S01]  /*17ce0*/  @P5 STG.E.U16 desc[UR36][R10.64+0x2], R27 ;  /* 0x0000021b0a005986 */ /* 0x000fe2000c101524 */
[----:B------:R-:W-:-:S03]  /*17cf0*/  ISETP.GT.AND P5, PT, R0, 0x9, P0 ;  /* 0x000000090000780c */ /* 0x000fc600007a4270 */
[----:B------:R-:W-:Y:S01]  /*17d00*/  @P3 STG.E.U16 desc[UR36][R4.64+0x12], R29 ;  /* 0x0000121d04003986 */ /* 0x000fe2000c101524 */
[----:B0-----:R-:W-:Y:S02]  /*17d10*/  IADD3 R6, P3, R4, UR5, RZ ;  /* 0x0000000504067c10 */ /* 0x001fe4000ff7e0ff */
[----:B------:R-:W-:Y:S01]  /*17d20*/  F2FP.F16.F32.PACK_AB R28, RZ, R28 ;  /* 0x0000001cff1c723e */ /* 0x000fe200000000ff */
[----:B------:R-:W-:Y:S01]  /*17d30*/  FMUL R31, R31, R2 ;  /* 0x000000021f1f7220 */ /* 0x000fe20000400000 */
[----:B------:R-:W-:Y:S02]  /*17d40*/  F2FP.F16.F32.PACK_AB R30, RZ, R30 ;  /* 0x0000001eff1e723e */ /* 0x000fe400000000ff */
[----:B------:R-:W-:Y:S01]  /*17d50*/  IADD3.X R7, R5, UR4, RZ, P3, !PT ;  /* 0x0000000405077c10 */ /* 0x000fe20009ffe4ff */
[----:B------:R-:W-:Y:S01]  /*17d60*/  @P4 STG.E.U16 desc[UR36][R4.64+0x10], R28 ;  /* 0x0000101c04004986 */ /* 0x000fe2000c101524 */
[----:B------:R-:W-:-:S03]  /*17d70*/  F2FP.F16.F32.PACK_AB R31, RZ, R31 ;  /* 0x0000001fff1f723e */ /* 0x000fc600000000ff */
[----:B------:R0:W-:Y:S01]  /*17d80*/  @P2 STG.E.U16 desc[UR36][R6.64+0x10], R30 ;  /* 0x0000101e06002986 */ /* 0x0001e2000c101524 */
[C---:B------:R-:W-:Y:S02]  /*17d90*/  ISETP.GT.AND P2, PT, R0.reuse, 0x10, P0 ;  /* 0x000000100000780c */ /* 0x040fe40000744270 */
[C---:B------:R-:W-:Y:S01]  /*17da0*/  ISETP.GT.AND P4, PT, R0.reuse, 0x10, P1 ;  /* 0x000000100000780c */ /* 0x040fe20000f84270 */
[----:B------:R-:W-:Y:S01]  /*17db0*/  @P5 STG.E.U16 desc[UR36][R8.64+0x12], R31 ;  /* 0x0000121f08005986 */ /* 0x000fe2000c101524 */
[----:B------:R-:W-:Y:S01]  /*17dc0*/  ISETP.GT.AND P3, PT, R0, 0x11, P1 ;  /* 0x000000110000780c */ /* 0x000fe20000f64270 */
[-C--:B------:R-:W-:Y:S01]  /*17dd0*/  FMUL R32, R32, R2.reuse ;  /* 0x0000000220207220 */ /* 0x080fe20000400000 */
[----:B------:R-:W-:Y:S01]  /*17de0*/  ISETP.GT.AND P5, PT, R0, 0x11, P0 ;  /* 0x000000110000780c */ /* 0x000fe200007a4270 */
[-C--:B------:R-:W-:Y:S01]  /*17df0*/  FMUL R33, R33, R2.reuse ;  /* 0x0000000221217220 */ /* 0x080fe20000400000 */
[----:B------:R-:W-:Y:S02]  /*17e00*/  FMUL R34, R34, R2 ;  /* 0x0000000222227220 */ /* 0x000fe40000400000 */
[----:B------:R-:W-:-:S02]  /*17e10*/  F2FP.F16.F32.PACK_AB R32, RZ, R32 ;  /* 0x00000020ff20723e */ /* 0x000fc400000000ff */
[----:B------:R-:W-:Y:S01]  /*17e20*/  F2FP.F16.F32.PACK_AB R33, RZ, R33 ;  /* 0x00000021ff21723e */ /* 0x000fe200000000ff */
[----:B0-----:R-:W-:Y:S01]  /*17e30*/  @P2 IMAD.MOV.U32 R6, RZ, RZ, R8 ;  /* 0x000000ffff062224 */ /* 0x001fe200078e0008 */
[----:B------:R-:W-:Y:S01]  /*17e40*/  F2FP.F16.F32.PACK_AB R34, RZ, R34 ;  /* 0x00000022ff22723e */ /* 0x000fe200000000ff */
[----:B------:R-:W-:Y:S02]  /*17e50*/  @P2 IMAD.MOV.U32 R7, RZ, RZ, R9 ;  /* 0x000000ffff072224 */ /* 0x000fe400078e0009 */
[----:B------:R-:W-:Y:S01]  /*17e60*/  FMUL R35, R35, R2 ;  /* 0x0000000223237220 */ /* 0x000fe20000400000 */
[----:B------:R-:W-:Y:S04]  /*17e70*/  @P4 STG.E.U16 desc[UR36][R4.64+0x20], R32 ;  /* 0x0000202004004986 */ /* 0x000fe8000c101524 */
[----:B------:R-:W-:Y:S01]  /*17e80*/  @P3 STG.E.U16 desc[UR36][R4.64+0x22], R33 ;  /* 0x0000222104003986 */ /* 0x000fe2000c101524 */
[----:B------:R-:W-:-:S03]  /*17e90*/  F2FP.F16.F32.PACK_AB R35, RZ, R35 ;  /* 0x00000023ff23723e */ /* 0x000fc600000000ff */
[----:B------:R0:W-:Y:S01]  /*17ea0*/  @P2 STG.E.U16 desc[UR36][R6.64+0x20], R34 ;  /* 0x0000202206002986 */ /* 0x0001e2000c101524 */
[C---:B------:R-:W-:Y:S02]  /*17eb0*/  ISETP.GT.AND P2, PT, R0.reuse, 0x18, P0 ;  /* 0x000000180000780c */ /* 0x040fe40000744270 */
[C---:B------:R-:W-:Y:S02]  /*17ec0*/  ISETP.GT.AND P4, PT, R0.reuse, 0x18, P1 ;  /* 0x000000180000780c */ /* 0x040fe40000f84270 */
[----:B------:R-:W-:Y:S02]  /*17ed0*/  ISETP.GT.AND P3, PT, R0, 0x19, P1 ;  /* 0x000000190000780c */ /* 0x000fe40000f64270 */
[----:B0-----:R-:W-:Y:S01]  /*17ee0*/  @P5 MOV R6, R8 ;  /* 0x0000000800065202 */ /* 0x001fe20000000f00 */
[----:B------:R-:W-:Y:S02]  /*17ef0*/  @P5 IMAD.MOV.U32 R7, RZ, RZ, R9 ;  /* 0x000000ffff075224 */ /* 0x000fe400078e0009 */
[-C--:B------:R-:W-:Y:S01]  /*17f00*/  FMUL R36, R36, R2.reuse ;  /* 0x0000000224247220 */ /* 0x080fe20000400000 */
[----:B------:R-:W-:-:S02]  /*17f10*/  FMUL R37, R37, R2 ;  /* 0x0000000225257220 */ /* 0x000fc40000400000 */
[----:B------:R0:W-:Y:S01]  /*17f20*/  @P5 STG.E.U16 desc[UR36][R6.64+0x22], R35 ;  /* 0x0000222306005986 */ /* 0x0001e2000c101524 */
[----:B------:R-:W-:Y:S01]  /*17f30*/  ISETP.GT.AND P5, PT, R0, 0x19, P0 ;  /* 0x000000190000780c */ /* 0x000fe200007a4270 */
[----:B------:R-:W-:Y:S01]  /*17f40*/  FMUL R38, R38, R2 ;  /* 0x0000000226267220 */ /* 0x000fe20000400000 */
[----:B------:R-:W-:Y:S02]  /*17f50*/  F2FP.F16.F32.PACK_AB R36, RZ, R36 ;  /* 0x00000024ff24723e */ /* 0x000fe400000000ff */
[----:B------:R-:W-:Y:S01]  /*17f60*/  F2FP.F16.F32.PACK_AB R37, RZ, R37 ;  /* 0x00000025ff25723e */ /* 0x000fe200000000ff */
[----:B------:R-:W-:Y:S01]  /*17f70*/  FMUL R39, R39, R2 ;  /* 0x0000000227277220 */ /* 0x000fe20000400000 */
[----:B------:R-:W-:Y:S01]  /*17f80*/  F2FP.F16.F32.PACK_AB R38, RZ, R38 ;  /* 0x00000026ff26723e */ /* 0x000fe200000000ff */
[----:B------:R-:W-:Y:S01]  /*17f90*/  @P4 STG.E.U16 desc[UR36][R4.64+0x30], R36 ;  /* 0x0000302404004986 */ /* 0x000fe2000c101524 */
[----:B0-----:R-:W-:Y:S01]  /*17fa0*/  @P2 IMAD.MOV.U32 R6, RZ, RZ, R8 ;  /* 0x000000ffff062224 */ /* 0x001fe200078e0008 */
[----:B------:R-:W-:-:S02]  /*17fb0*/  @P2 MOV R7, R9 ;  /* 0x0000000900072202 */ /* 0x000fc40000000f00 */
[----:B------:R-:W-:Y:S01]  /*17fc0*/  @P3 STG.E.U16 desc[UR36][R4.64+0x32], R37 ;  /* 0x0000322504003986 */ /* 0x000fe2000c101524 */
[----:B------:R-:W-:-:S03]  /*17fd0*/  F2FP.F16.F32.PACK_AB R39, RZ, R39 ;  /* 0x00000027ff27723e */ /* 0x000fc600000000ff */
[----:B------:R0:W-:Y:S01]  /*17fe0*/  @P2 STG.E.U16 desc[UR36][R6.64+0x30], R38 ;  /* 0x0000302606002986 */ /* 0x0001e2000c101524 */
[C---:B------:R-:W-:Y:S02]  /*17ff0*/  ISETP.GT.AND P2, PT, R0.reuse, 0x20, P0 ;  /* 0x000000200000780c */ /* 0x040fe40000744270 */
[C---:B------:R-:W-:Y:S02]  /*18000*/  ISETP.GT.AND P4, PT, R0.reuse, 0x20, P1 ;  /* 0x000000200000780c */ /* 0x040fe40000f84270 */
[----:B------:R-:W-:Y:S01]  /*18010*/  ISETP.GT.AND P3, PT, R0, 0x21, P1 ;  /* 0x000000210000780c */ /* 0x000fe20000f64270 */
[----:B0-----:R-:W-:Y:S02]  /*18020*/  @P5 IMAD.MOV.U32 R6, RZ, RZ, R8 ;  /* 0x000000ffff065224 */ /* 0x001fe400078e0008 */
        /* <DEDUP_REMOVED lines=11> */
[----:B0-----:R-:W-:Y:S01]  /*180e0*/  @P2 MOV R6, R8 ;  /* 0x0000000800062202 */ /* 0x001fe20000000f00 */
[----:B------:R-:W-:-:S02]  /*180f0*/  @P2 IMAD.MOV.U32 R7, RZ, RZ, R9 ;  /* 0x000000ffff072224 */ /* 0x000fc400078e0009 */
[----:B------:R-:W-:Y:S01]  /*18100*/  @P3 STG.E.U16 desc[UR36][R4.64+0x42], R41 ;  /* 0x0000422904003986 */ /* 0x000fe2000c101524 */
[----:B------:R-:W-:-:S03]  /*18110*/  F2FP.F16.F32.PACK_AB R43, RZ, R43 ;  /* 0x0000002bff2b723e */ /* 0x000fc600000000ff */
[----:B------:R0:W-:Y:S01]  /*18120*/  @P2 STG.E.U16 desc[UR36][R6.64+0x40], R42 ;  /* 0x0000402a06002986 */ /* 0x0001e2000c101524 */
[C---:B------:R-:W-:Y:S02]  /*18130*/  ISETP.GT.AND P2, PT, R0.reuse, 0x28, P0 ;  /* 0x000000280000780c */ /* 0x040fe40000744270 */
[C---:B------:R-:W-:Y:S02]  /*18140*/  ISETP.GT.AND P4, PT, R0.reuse, 0x28, P1 ;  /* 0x000000280000780c */ /* 0x040fe40000f84270 */
[----:B------:R-:W-:Y:S01]  /*18150*/  ISETP.GT.AND P3, PT, R0, 0x29, P1 ;  /* 0x000000290000780c */ /* 0x000fe20000f64270 */
[----:B0-----:R-:W-:Y:S01]  /*18160*/  @P5 IMAD.MOV.U32 R6, RZ, RZ, R8 ;  /* 0x000000ffff065224 */ /* 0x001fe200078e0008 */
[----:B------:R-:W-:Y:S01]  /*18170*/  @P5 MOV R7, R9 ;  /* 0x0000000900075202 */ /* 0x000fe20000000f00 */
[-C--:B------:R-:W-:Y:S01]  /*18180*/  FMUL R44, R44, R2.reuse ;  /* 0x000000022c2c7220 */ /* 0x080fe20000400000 */
[----:B------:R-:W-:-:S03]  /*18190*/  FMUL R45, R45, R2 ;  /* 0x000000022d2d7220 */ /* 0x000fc60000400000 */
        /* <DEDUP_REMOVED lines=8> */
[----:B0-----:R-:W-:Y:S02]  /*18220*/  @P2 IMAD.MOV.U32 R6, RZ, RZ, R8 ;  /* 0x000000ffff062224 */ /* 0x001fe400078e0008 */
[----:B------:R-:W-:Y:S01]  /*18230*/  @P2 IMAD.MOV.U32 R7, RZ, RZ, R9 ;  /* 0x000000ffff072224 */ /* 0x000fe200078e0009 */
        /* <DEDUP_REMOVED lines=446> */
[-C--:B------:R-:W-:Y:S01]  /*19e20*/  FMUL R136, R136, R2.reuse ;  /* 0x0000000288887220 */ /* 0x080fe20000400000 */
[----:B0-----:R-:W-:Y:S02]  /*19e30*/  @P5 IMAD.MOV.U32 R6, RZ, RZ, R8 ;  /* 0x000000ffff065224 */ /* 0x001fe400078e0008 */
[----:B------:R-:W-:Y:S02]  /*19e40*/  @P5 IMAD.MOV.U32 R7, RZ, RZ, R9 ;  /* 0x000000ffff075224 */ /* 0x000fe400078e0009 */
[-C--:B------:R-:W-:Y:S01]  /*19e50*/  FMUL R137, R137, R2.reuse ;  /* 0x0000000289897220 */ /* 0x080fe20000400000 */
[----:B------:R-:W-:-:S02]  /*19e60*/  FMUL R138, R138, R2 ;  /* 0x000000028a8a7220 */ /* 0x000fc40000400000 */
[----:B------:R0:W-:Y:S01]  /*19e70*/  @P5 STG.E.U16 desc[UR36][R6.64+0x1b2], R135 ;  /* 0x0001b28706005986 */ /* 0x0001e2000c101524 */
[----:B------:R-:W-:Y:S02]  /*19e80*/  ISETP.GT.AND P5, PT, R0, 0xe1, P0 ;  /* 0x000000e10000780c */ /* 0x000fe400007a4270 */
        /* <DEDUP_REMOVED lines=8> */
[----:B------:R-:W-:Y:S01]  /*19f10*/  ISETP.GT.AND P4, PT, R0, 0xe8, P1 ;  /* 0x000000e80000780c */ /* 0x000fe20000f84270 */
[-C--:B------:R-:W-:Y:S01]  /*19f20*/  FMUL R140, R140, R2.reuse ;  /* 0x000000028c8c7220 */ /* 0x080fe20000400000 */
[----:B------:R-:W-:Y:S01]  /*19f30*/  F2FP.F16.F32.PACK_AB R139, RZ, R139 ;  /* 0x0000008bff8b723e */ /* 0x000fe200000000ff */
[----:B------:R0:W-:Y:S01]  /*19f40*/  @P2 STG.E.U16 desc[UR36][R6.64+0x1c0], R138 ;  /* 0x0001c08a06002986 */ /* 0x0001e2000c101524 */
[C---:B------:R-:W-:Y:S02]  /*19f50*/  ISETP.GT.AND P2, PT, R0.reuse, 0xe8, P0 ;  /* 0x000000e80000780c */ /* 0x040fe40000744270 */
[----:B------:R-:W-:Y:S01]  /*19f60*/  ISETP.GT.AND P3, PT, R0, 0xe9, P1 ;  /* 0x000000e90000780c */ /* 0x000fe20000f64270 */
[----:B------:R-:W-:Y:S01]  /*19f70*/  FMUL R141, R141, R2 ;  /* 0x000000028d8d7220 */ /* 0x000fe20000400000 */
[----:B------:R-:W-:Y:S01]  /*19f80*/  F2FP.F16.F32.PACK_AB R140, RZ, R140 ;  /* 0x0000008cff8c723e */ /* 0x000fe200000000ff */
[----:B0-----:R-:W-:Y:S01]  /*19f90*/  @P5 IMAD.MOV.U32 R6, RZ, RZ, R8 ;  /* 0x000000ffff065224 */ /* 0x001fe200078e0008 */
[----:B------:R-:W-:Y:S01]  /*19fa0*/  @P5 MOV R7, R9 ;  /* 0x0000000900075202 */ /* 0x000fe20000000f00 */
[----:B------:R-:W-:-:S04]  /*19fb0*/  FMUL R142, R142, R2 ;  /* 0x000000028e8e7220 */ /* 0x000fc80000400000 */
[----:B------:R0:W-:Y:S01]  /*19fc0*/  @P5 STG.E.U16 desc[UR36][R6.64+0x1c2], R139 ;  /* 0x0001c28b06005986 */ /* 0x0001e2000c101524 */
[C---:B------:R-:W-:Y:S02]  /*19fd0*/  ISETP.GT.AND P5, PT, R0.reuse, 0xe9, P0 ;  /* 0x000000e90000780c */ /* 0x040fe400007a4270 */
[----:B------:R-:W-:Y:S01]  /*19fe0*/  F2FP.F16.F32.PACK_AB R141, RZ, R141 ;  /* 0x0000008dff8d723e */ /* 0x000fe200000000ff */
[----:B------:R-:W-:Y:S01]  /*19ff0*/  @P4 STG.E.U16 desc[UR36][R4.64+0x1d0], R140 ;  /* 0x0001d08c04004986 */ /* 0x000fe2000c101524 */
[----:B------:R-:W-:Y:S01]  /*1a000*/  ISETP.GT.AND P4, PT, R0, 0xf0, P1 ;  /* 0x000000f00000780c */ /* 0x000fe20000f84270 */
[----:B------:R-:W-:Y:S01]  /*1a010*/  FMUL R143, R143, R2 ;  /* 0x000000028f8f7220 */ /* 0x000fe20000400000 */
[----:B------:R-:W-:Y:S01]  /*1a020*/  F2FP.F16.F32.PACK_AB R142, RZ, R142 ;  /* 0x0000008eff8e723e */ /* 0x000fe200000000ff */
[----:B------:R-:W-:Y:S01]  /*1a030*/  FMUL R144, R144, R2 ;  /* 0x0000000290907220 */ /* 0x000fe20000400000 */
[----:B------:R-:W-:Y:S01]  /*1a040*/  @P3 STG.E.U16 desc[UR36][R4.64+0x1d2], R141 ;  /* 0x0001d28d04003986 */ /* 0x000fe2000c101524 */
[----:B0-----:R-:W-:-:S02]  /*1a050*/  @P2 IMAD.MOV.U32 R6, RZ, RZ, R8 ;  /* 0x000000ffff062224 */ /* 0x001fc400078e0008 */
[----:B------:R-:W-:Y:S01]  /*1a060*/  @P2 IMAD.MOV.U32 R7, RZ, RZ, R9 ;  /* 0x000000ffff072224 */ /* 0x000fe200078e0009 */
[C---:B------:R-:W-:Y:S01]  /*1a070*/  ISETP.GT.AND P3, PT, R0.reuse, 0xf1, P1 ;  /* 0x000000f10000780c */ /* 0x040fe20000f64270 */
[----:B------:R-:W-:Y:S01]  /*1a080*/  FMUL R145, R145, R2 ;  /* 0x0000000291917220 */ /* 0x000fe20000400000 */
[----:B------:R-:W-:Y:S02]  /*1a090*/  F2FP.F16.F32.PACK_AB R143, RZ, R143 ;  /* 0x0000008fff8f723e */ /* 0x000fe400000000ff */
[----:B------:R0:W-:Y:S01]  /*1a0a0*/  @P2 STG.E.U16 desc[UR36][R6.64+0x1d0], R142 ;  /* 0x0001d08e06002986 */ /* 0x0001e2000c101524 */
[----:B------:R-:W-:Y:S02]  /*1a0b0*/  F2FP.F16.F32.PACK_AB R144, RZ, R144 ;  /* 0x00000090ff90723e */ /* 0x000fe400000000ff */
[----:B------:R-:W-:Y:S02]  /*1a0c0*/  ISETP.GT.AND P2, PT, R0, 0xf0, P0 ;  /* 0x000000f00000780c */ /* 0x000fe40000744270 */
[----:B------:R-:W-:-:S02]  /*1a0d0*/  F2FP.F16.F32.PACK_AB R145, RZ, R145 ;  /* 0x00000091ff91723e */ /* 0x000fc400000000ff */
[----:B0-----:R-:W-:Y:S01]  /*1a0e0*/  @P5 MOV R6, R8 ;  /* 0x0000000800065202 */ /* 0x001fe20000000f00 */
[----:B------:R-:W-:Y:S02]  /*1a0f0*/  @P5 IMAD.MOV.U32 R7, RZ, RZ, R9 ;  /* 0x000000ffff075224 */ /* 0x000fe400078e0009 */
[----:B------:R-:W-:-:S03]  /*1a100*/  FMUL R146, R146, R2 ;  /* 0x0000000292927220 */ /* 0x000fc60000400000 */
[----:B------:R0:W-:Y:S04]  /*1a110*/  @P5 STG.E.U16 desc[UR36][R6.64+0x1d2], R143 ;  /* 0x0001d28f06005986 */ /* 0x0001e8000c101524 */
[----:B------:R-:W-:Y:S01]  /*1a120*/  @P4 STG.E.U16 desc[UR36][R4.64+0x1e0], R144 ;  /* 0x0001e09004004986 */ /* 0x000fe2000c101524 */
[----:B------:R-:W-:-:S03]  /*1a130*/  ISETP.GT.AND P4, PT, R0, 0xf1, P0 ;  /* 0x000000f10000780c */ /* 0x000fc60000784270 */
[----:B------:R-:W-:Y:S01]  /*1a140*/  @P3 STG.E.U16 desc[UR36][R4.64+0x1e2], R145 ;  /* 0x0001e29104003986 */ /* 0x000fe2000c101524 */
[C---:B------:R-:W-:Y:S02]  /*1a150*/  ISETP.GT.AND P3, PT, R0.reuse, 0xf8, P1 ;  /* 0x000000f80000780c */ /* 0x040fe40000f64270 */
[C---:B------:R-:W-:Y:S01]  /*1a160*/  ISETP.GT.AND P1, PT, R0.reuse, 0xf9, P1 ;  /* 0x000000f90000780c */ /* 0x040fe20000f24270 */
[----:B0-----:R-:W-:Y:S01]  /*1a170*/  @P2 IMAD.MOV.U32 R6, RZ, RZ, R8 ;  /* 0x000000ffff062224 */ /* 0x001fe200078e0008 */
[----:B------:R-:W-:Y:S01]  /*1a180*/  F2FP.F16.F32.PACK_AB R146, RZ, R146 ;  /* 0x00000092ff92723e */ /* 0x000fe200000000ff */
[-C--:B------:R-:W-:Y:S01]  /*1a190*/  FMUL R147, R147, R2.reuse ;  /* 0x0000000293937220 */ /* 0x080fe20000400000 */
[----:B------:R-:W-:Y:S02]  /*1a1a0*/  ISETP.GT.AND P5, PT, R0, 0xf8, P0 ;  /* 0x000000f80000780c */ /* 0x000fe400007a4270 */
[----:B------:R-:W-:Y:S01]  /*1a1b0*/  @P2 MOV R7, R9 ;  /* 0x0000000900072202 */ /* 0x000fe20000000f00 */
[-C--:B------:R-:W-:Y:S01]  /*1a1c0*/  FMUL R148, R148, R2.reuse ;  /* 0x0000000294947220 */ /* 0x080fe20000400000 */
[----:B------:R-:W-:Y:S01]  /*1a1d0*/  FMUL R149, R149, R2 ;  /* 0x0000000295957220 */ /* 0x000fe20000400000 */
[----:B------:R-:W-:-:S02]  /*1a1e0*/  ISETP.GT.AND P0, PT, R0, 0xf9, P0 ;  /* 0x000000f90000780c */ /* 0x000fc40000704270 */
[----:B------:R0:W-:Y:S01]  /*1a1f0*/  @P2 STG.E.U16 desc[UR36][R6.64+0x1e0], R146 ;  /* 0x0001e09206002986 */ /* 0x0001e2000c101524 */
[----:B------:R-:W-:Y:S01]  /*1a200*/  F2FP.F16.F32.PACK_AB R147, RZ, R147 ;  /* 0x00000093ff93723e */ /* 0x000fe200000000ff */
[----:B------:R-:W-:Y:S01]  /*1a210*/  FMUL R150, R150, R2 ;  /* 0x0000000296967220 */ /* 0x000fe20000400000 */
[----:B------:R-:W-:Y:S02]  /*1a220*/  F2FP.F16.F32.PACK_AB R148, RZ, R148 ;  /* 0x00000094ff94723e */ /* 0x000fe400000000ff */
[----:B------:R-:W-:Y:S01]  /*1a230*/  F2FP.F16.F32.PACK_AB R149, RZ, R149 ;  /* 0x00000095ff95723e */ /* 0x000fe200000000ff */
[----:B------:R-:W-:Y:S01]  /*1a240*/  FMUL R151, R151, R2 ;  /* 0x0000000297977220 */ /* 0x000fe20000400000 */
[----:B0-----:R-:W-:Y:S02]  /*1a250*/  @P4 IMAD.MOV.U32 R6, RZ, RZ, R8 ;  /* 0x000000ffff064224 */ /* 0x001fe400078e0008 */
[----:B------:R-:W-:Y:S01]  /*1a260*/  @P4 IMAD.MOV.U32 R7, RZ, RZ, R9 ;  /* 0x000000ffff074224 */ /* 0x000fe200078e0009 */
[----:B------:R-:W-:-:S04]  /*1a270*/  F2FP.F16.F32.PACK_AB R150, RZ, R150 ;  /* 0x00000096ff96723e */ /* 0x000fc800000000ff */
[----:B------:R-:W-:Y:S01]  /*1a280*/  @P4 STG.E.U16 desc[UR36][R6.64+0x1e2], R147 ;  /* 0x0001e29306004986 */ /* 0x000fe2000c101524 */
[----:B------:R-:W-:-:S03]  /*1a290*/  F2FP.F16.F32.PACK_AB R151, RZ, R151 ;  /* 0x00000097ff97723e */ /* 0x000fc600000000ff */
[----:B------:R-:W-:Y:S04]  /*1a2a0*/  @P3 STG.E.U16 desc[UR36][R4.64+0x1f0], R148 ;  /* 0x0001f09404003986 */ /* 0x000fe8000c101524 */
[----:B------:R0:W-:Y:S02]  /*1a2b0*/  @P1 STG.E.U16 desc[UR36][R4.64+0x1f2], R149 ;  /* 0x0001f29504001986 */ /* 0x0001e4000c101524 */
[----:B0-----:R-:W-:Y:S01]  /*1a2c0*/  @P5 MOV R4, R8 ;  /* 0x0000000800045202 */ /* 0x001fe20000000f00 */
[----:B------:R-:W-:-:S05]  /*1a2d0*/  @P5 IMAD.MOV.U32 R5, RZ, RZ, R9 ;  /* 0x000000ffff055224 */ /* 0x000fca00078e0009 */
[----:B------:R0:W-:Y:S04]  /*1a2e0*/  @P5 STG.E.U16 desc[UR36][R4.64+0x1f0], R150 ;  /* 0x0001f09604005986 */ /* 0x0001e8000c101524 */
[----:B------:R0:W-:Y:S02]  /*1a2f0*/  @P0 STG.E.U16 desc[UR36][R8.64+0x1f2], R151 ;  /* 0x0001f29708000986 */ /* 0x0001e4000c101524 */
.L_x_542:
[----:B------:R-:W-:Y:S05]  /*1a300*/  BSYNC B0 ;  /* 0x0000000000007941 */ /* 0x000fea0003800000 */
.L_x_34:
[----:B0-----:R-:W2:Y:S04]  /*1a310*/  LDL.LU R5, [R1+0x200] ;  /* 0x0002000001057983 */ /* 0x001ea80000300800 */
[----:B------:R-:W2:Y:S01]  /*1a320*/  LDL.LU R4, [R1+0x204] ;  /* 0x0002040001047983 */ /* 0x000ea20000300800 */
[----:B------:R-:W-:Y:S01]  /*1a330*/  ULDC UR4, c[0x0][0xc] ;  /* 0x0000030000047ab9 */ /* 0x000fe20000000800 */
[----:B------:R-:W-:Y:S01]  /*1a340*/  ULDC UR5, c[0x0][0x10] ;  /* 0x0000040000057ab9 */ /* 0x000fe20000000800 */
[----:B-----5:R-:W2:Y:S01]  /*1a350*/  LDC R3, c[0x0][0x14] ;  /* 0x00000500ff037b82 */ /* 0x020ea20000000800 */
[----:B------:R-:W-:Y:S01]  /*1a360*/  UIMAD.WIDE.U32 UR4, UR4, UR5, URZ ;  /* 0x00000005040472a5 */ /* 0x000fe2000f8e003f */
[----:B----4-:R-:W-:Y:S01]  /*1a370*/  PRMT R0, RZ, 0x7610, R0 ;  /* 0x00007610ff007816 */ /* 0x010fe20000000000 */
[----:B------:R-:W-:Y:S01]  /*1a380*/  UMOV UR42, 0xffffffff ;  /* 0xffffffff002a7882 */ /* 0x000fe20000000000 */
[----:B------:R-:W-:-:S03]  /*1a390*/  UMOV UR43, 0xffffffff ;  /* 0xffffffff002b7882 */ /* 0x000fc60000000000 */
[----:B--2---:R-:W-:-:S04]  /*1a3a0*/  IMAD.WIDE.U32 R4, R3, UR4, R4 ;  /* 0x0000000403047c25 */ /* 0x004fc8000f8e0004 */
[----:B------:R-:W-:Y:S01]  /*1a3b0*/  IMAD R3, R3, UR5, RZ ;  /* 0x0000000503037c24 */ /* 0x000fe2000f8e02ff */
[----:B------:R-:W-:Y:S01]  /*1a3c0*/  MOV R7, R4 ;  /* 0x0000000400077202 */ /* 0x000fe20000000f00 */
[----:B------:R-:W-:Y:S02]  /*1a3d0*/  ULDC.64 UR4, c[0x0][0x650] ;  /* 0x0001940000047ab9 */ /* 0x000fe40000000a00 */
[----:B------:R-:W-:Y:S01]  /*1a3e0*/  IMAD.IADD R6, R5, 0x1, R3 ;  /* 0x0000000105067824 */ /* 0x000fe200078e0203 */
[----:B------:R-:W-:-:S04]  /*1a3f0*/  ISETP.GE.U32.AND P0, PT, R4, UR4, PT ;  /* 0x0000000404007c0c */ /* 0x000fc8000bf06070 */
[----:B------:R0:W-:Y:S01]  /*1a400*/  STL [R1+0x200], R6 ;  /* 0x0002000601007387 */ /* 0x0001e20000100800 */
[----:B------:R-:W-:-:S03]  /*1a410*/  ISETP.GE.U32.AND.EX P0, PT, R6, UR5, PT, P0 ;  /* 0x0000000506007c0c */ /* 0x000fc6000bf06100 */
[----:B------:R0:W-:Y:S10]  /*1a420*/  STL [R1+0x204], R7 ;  /* 0x0002040701007387 */ /* 0x0001f40000100800 */
[----:B0-----:R-:W-:Y:S05]  /*1a430*/  @P0 BRA `(.L_x_543) ;  /* 0x0000000400880947 */ /* 0x001fea0003800000 */
[----:B------:R-:W0:Y:S01]  /*1a440*/  S2UR UR6, SR_CTAID.X ;  /* 0x00000000000679c3 */ /* 0x000e220000002500 */
[----:B------:R-:W-:Y:S01]  /*1a450*/  ULDC.64 UR12, c[0x0][0x628] ;  /* 0x00018a00000c7ab9 */ /* 0x000fe20000000a00 */
[----:B------:R-:W-:Y:S01]  /*1a460*/  ULDC UR4, c[0x0][0x150] ;  /* 0x0000540000047ab9 */ /* 0x000fe20000000800 */
[----:B------:R-:W-:Y:S01]  /*1a470*/  ISETP.NE.U32.AND P0, PT, RZ, UR12, PT ;  /* 0x0000000cff007c0c */ /* 0x000fe2000bf05070 */
[----:B------:R-:W-:Y:S01]  /*1a480*/  ULDC UR15, c[0x0][0x630] ;  /* 0x00018c00000f7ab9 */ /* 0x000fe20000000800 */
[C---:B------:R-:W-:Y:S01]  /*1a490*/  R2UR UR16, R7.reuse ;  /* 0x00000000071072ca */ /* 0x040fe200000e0000 */
[----:B------:R-:W-:Y:S01]  /*1a4a0*/  ULDC UR19, c[0x0][0x154] ;  /* 0x0000550000137ab9 */ /* 0x000fe20000000800 */
[----:B------:R-:W-:Y:S01]  /*1a4b0*/  ISETP.NE.AND.EX P0, PT, RZ, UR13, PT, P0 ;  /* 0x0000000dff007c0c */ /* 0x000fe2000bf05300 */
[----:B------:R-:W2:Y:S01]  /*1a4c0*/  S2UR UR18, SR_CTAID.Y ;  /* 0x00000000001279c3 */ /* 0x000ea20000002600 */
[----:B------:R-:W-:Y:S02]  /*1a4d0*/  R2UR UR17, R6 ;  /* 0x00000000061172ca */ /* 0x000fe400000e0000 */
[----:B------:R-:W-:-:S02]  /*1a4e0*/  R2UR UR10, R7 ;  /* 0x00000000070a72ca */ /* 0x000fc400000e0000 */
[----:B------:R-:W-:Y:S02]  /*1a4f0*/  R2UR UR11, R6 ;  /* 0x00000000060b72ca */ /* 0x000fe400000e0000 */
[----:B0-----:R-:W-:-:S05]  /*1a500*/  I2FP.F32.U32 R0, UR6 ;  /* 0x0000000600007c45 */ /* 0x001fca0008201000 */
[----:B------:R-:W-:-:S04]  /*1a510*/  FMUL R0, R0, UR4 ;  /* 0x0000000400007c20 */ /* 0x000fc80008400000 */
[----:B------:R0:W4:Y:S01]  /*1a520*/  F2I.U32.TRUNC.NTZ R3, R0 ;  /* 0x0000000000037305 */ /* 0x000122000020f000 */
[----:B--2---:R-:W-:Y:S05]  /*1a530*/  @!P0 BRA `(.L_x_544) ;  /* 0x0000000000308947 */ /* 0x004fea0003800000 */
        /* <DEDUP_REMOVED lines=12> */
.L_x_544:
[----:B------:R-:W-:Y:S01]  /*1a600*/  USHF.R.U64 UR43, UR10, UR15, UR11 ;  /* 0x0000000f0a2b7299 */ /* 0x000fe2000800120b */
[----:B0-----:R-:W-:Y:S01]  /*1a610*/  I2FP.F32.U32 R0, UR18 ;  /* 0x0000001200007c45 */ /* 0x001fe20008201000 */
[----:B------:R-:W-:Y:S02]  /*1a620*/  USHF.R.U32.HI UR4, URZ, UR15, UR11 ;  /* 0x0000000f3f047299 */ /* 0x000fe4000801160b */
[----:B------:R-:W-:Y:S02]  /*1a630*/  UIADD3 UR10, UP0, URZ, -UR43, URZ ;  /* 0x8000002b3f0a7290 */ /* 0x000fe4000ff1e03f */
[----:B------:R-:W-:Y:S01]  /*1a640*/  FMUL R0, R0, UR19 ;  /* 0x0000001300007c20 */ /* 0x000fe20008400000 */
[----:B------:R-:W-:Y:S01]  /*1a650*/  ULDC.64 UR12, c[0x0][0x620] ;  /* 0x00018800000c7ab9 */ /* 0x000fe20000000a00 */
[----:B------:R-:W-:Y:S01]  /*1a660*/  UIADD3.X UR4, URZ, ~UR4, URZ, UP0, !UPT ;  /* 0x800000043f047290 */ /* 0x000fe200087fe43f */
[----:B------:R-:W-:Y:S01]  /*1a670*/  UMOV UR8, UR16 ;  /* 0x0000001000087c82 */ /* 0x000fe20008000000 */
[----:B------:R-:W-:-:S02]  /*1a680*/  UMOV UR9, UR17 ;  /* 0x0000001100097c82 */ /* 0x000fc40008000000 */
[----:B------:R-:W-:Y:S01]  /*1a690*/  UIMAD UR4, UR4, UR12, URZ ;  /* 0x0000000c040472a4 */ /* 0x000fe2000f8e023f */
[----:B------:R-:W0:Y:S01]  /*1a6a0*/  F2I.U32.TRUNC.NTZ R0, R0 ;  /* 0x0000000000007305 */ /* 0x000e22000020f000 */
[----:B------:R-:W-:Y:S01]  /*1a6b0*/  UIMAD.WIDE.U32 UR8, UR10, UR12, UR8 ;  /* 0x0000000c0a0872a5 */ /* 0x000fe2000f8e0008 */
[----:B----4-:R-:W-:Y:S01]  /*1a6c0*/  R2UR UR12, R3 ;  /* 0x00000000030c72ca */ /* 0x010fe200000e0000 */
[----:B------:R-:W-:Y:S01]  /*1a6d0*/  UIMAD UR10, UR10, UR13, UR4 ;  /* 0x0000000d0a0a72a4 */ /* 0x000fe2000f8e0204 */
[----:B------:R-:W-:Y:S01]  /*1a6e0*/  ULDC UR11, c[0x0][0x618] ;  /* 0x00018600000b7ab9 */ /* 0x000fe20000000800 */
[----:B------:R-:W-:Y:S02]  /*1a6f0*/  ULDC UR21, c[0x0][0x658] ;  /* 0x0001960000157ab9 */ /* 0x000fe40000000800 */
[----:B------:R-:W-:Y:S01]  /*1a700*/  UIADD3 UR9, UR9, UR10, URZ ;  /* 0x0000000a09097290 */ /* 0x000fe2000fffe03f */
[----:B------:R-:W-:Y:S01]  /*1a710*/  UMOV UR15, 0xffffffff ;  /* 0xffffffff000f7882 */ /* 0x000fe20000000000 */
[----:B------:R-:W-:Y:S01]  /*1a720*/  ULDC.64 UR4, c[0x0][0x640] ;  /* 0x0001900000047ab9 */ /* 0x000fe20000000a00 */
[----:B------:R-:W-:Y:S01]  /*1a730*/  USHF.L.U32 UR15, UR15, UR21, URZ ;  /* 0x000000150f0f7299 */ /* 0x000fe2000800063f */
[----:B------:R-:W-:Y:S01]  /*1a740*/  ISETP.NE.U32.AND P0, PT, RZ, UR4, PT ;  /* 0x00000004ff007c0c */ /* 0x000fe2000bf05070 */
[----:B------:R-:W-:-:S02]  /*1a750*/  USHF.R.U64 UR16, UR8, UR11, UR9 ;  /* 0x0000000b08107299 */ /* 0x000fc40008001209 */
[----:B------:R-:W-:Y:S01]  /*1a760*/  USHF.R.U32.HI UR8, URZ, UR11, UR9 ;  /* 0x0000000b3f087299 */ /* 0x000fe20008011609 */
[----:B0-----:R-:W-:Y:S01]  /*1a770*/  R2UR UR14, R0 ;  /* 0x00000000000e72ca */ /* 0x001fe200000e0000 */
[----:B------:R-:W-:Y:S01]  /*1a780*/  ULDC UR17, c[0x0][0x608] ;  /* 0x0001820000117ab9 */ /* 0x000fe20000000800 */
[----:B------:R-:W-:Y:S01]  /*1a790*/  ULOP3.LUT UR41, URZ, UR15, URZ, 0x33, !UPT ;  /* 0x0000000f3f297292 */ /* 0x000fe2000f8e333f */
[----:B------:R-:W-:Y:S01]  /*1a7a0*/  ISETP.NE.AND.EX P0, PT, RZ, UR5, PT, P0 ;  /* 0x00000005ff007c0c */ /* 0x000fe2000bf05300 */
[----:B------:R-:W-:Y:S02]  /*1a7b0*/  USHF.R.U64 UR15, UR16, UR17, UR8 ;  /* 0x00000011100f7299 */ /* 0x000fe40008001208 */
[----:B------:R-:W-:Y:S02]  /*1a7c0*/  USHF.R.U32.HI UR8, URZ, UR17, UR8 ;  /* 0x000000113f087299 */ /* 0x000fe40008011608 */
[----:B------:R-:W-:Y:S02]  /*1a7d0*/  UIADD3 UR12, -UR12, URZ, URZ ;  /* 0x0000003f0c0c7290 */ /* 0x000fe4000fffe13f */
[----:B------:R-:W-:Y:S01]  /*1a7e0*/  USHF.R.U64 UR17, UR15, UR21, UR8 ;  /* 0x000000150f117299 */ /* 0x000fe20008001208 */
[----:B------:R-:W-:Y:S01]  /*1a7f0*/  UMOV UR19, 0x1 ;  /* 0x0000000100137882 */ /* 0x000fe20000000000 */
[----:B------:R-:W-:Y:S01]  /*1a800*/  ULDC UR13, c[0x0][0x144] ;  /* 0x00005100000d7ab9 */ /* 0x000fe20000000800 */
[----:B------:R-:W-:Y:S01]  /*1a810*/  ULDC UR7, c[0x0][0x600] ;  /* 0x0001800000077ab9 */ /* 0x000fe20000000800 */
[----:B------:R-:W-:-:S02]  /*1a820*/  USHF.L.U32 UR24, UR19, UR21, URZ ;  /* 0x0000001513187299 */ /* 0x000fc4000800063f */
[----:B------:R-:W-:Y:S02]  /*1a830*/  USHF.R.U32.HI UR8, URZ, UR21, UR8 ;  /* 0x000000153f087299 */ /* 0x000fe40008011608 */
[----:B------:R-:W-:Y:S02]  /*1a840*/  UIMAD UR21, UR13, UR12, UR6 ;  /* 0x0000000c0d1572a4 */ /* 0x000fe4000f8e0206 */
[----:B------:R-:W-:Y:S02]  /*1a850*/  UIADD3 UR20, UR7, -0x1, URZ ;  /* 0xffffffff07147890 */ /* 0x000fe4000fffe03f */
[----:B------:R-:W-:Y:S01]  /*1a860*/  UIADD3 UR19, -UR14, URZ, URZ ;  /* 0x0000003f0e137290 */ /* 0x000fe2000fffe13f */
[----:B------:R-:W-:Y:S01]  /*1a870*/  ULDC UR25, c[0x0][0x148] ;  /* 0x0000520000197ab9 */ /* 0x000fe20000000800 */
[----:B------:R-:W-:Y:S01]  /*1a880*/  ULDC UR22, c[0x0][0x648] ;  /* 0x0001920000167ab9 */ /* 0x000fe20000000800 */
[----:B------:R-:W-:Y:S01]  /*1a890*/  ULDC UR23, c[0x0][0x638] ;  /* 0x00018e0000177ab9 */ /* 0x000fe20000000800 */
        /* <DEDUP_REMOVED lines=14> */
.L_x_545:
[----:B------:R-:W-:Y:S01]  /*1a980*/  UISETP.NE.AND UP0, UPT, UR45, URZ, UPT ;  /* 0x0000003f2d00728c */ /* 0x000fe2000bf05270 */
[----:B------:R-:W-:Y:S01]  /*1a990*/  IMAD.MOV.U32 R0, RZ, RZ, 0x1 ;  /* 0x00000001ff007424 */ /* 0x000fe200078e00ff */
[----:B------:R-:W-:Y:S02]  /*1a9a0*/  USHF.R.U64 UR4, UR6, UR22, UR8 ;  /* 0x0000001606047299 */ /* 0x000fe40008001208 */
[----:B------:R-:W-:Y:S02]  /*1a9b0*/  ULOP3.LUT UR41, UR15, UR41, URZ, 0xc0, !UPT ;  /* 0x000000290f297292 */ /* 0x000fe4000f8ec03f */
[----:B------:R-:W-:Y:S02]  /*1a9c0*/  UIADD3 UR5, -UR4, URZ, URZ ;  /* 0x0000003f04057290 */ /* 0x000fe4000fffe13f */
[----:B------:R-:W-:Y:S02]  /*1a9d0*/  UIMAD UR41, UR24, UR4, UR41 ;  /* 0x00000004182972a4 */ /* 0x000fe4000f8e0229 */
[----:B------:R-:W-:-:S02]  /*1a9e0*/  ULOP3.LUT UR16, UR16, UR20, URZ, 0xc0, !UPT ;  /* 0x0000001410107292 */ /* 0x000fc4000f8ec03f */
[----:B------:R-:W-:Y:S02]  /*1a9f0*/  @UP0 UIMAD UR21, UR25, UR19, UR18 ;  /* 0x00000013191502a4 */ /* 0x000fe4000f8e0212 */
[----:B------:R-:W-:-:S03]  /*1aa00*/  UIMAD UR4, UR5, UR23, UR17 ;  /* 0x00000017050472a4 */ /* 0x000fc6000f8e0211 */
[----:B------:R-:W-:Y:S01]  /*1aa10*/  ULDC UR5, c[0x0][0x610] ;  /* 0x0001840000057ab9 */ /* 0x000fe20000000800 */
[----:B------:R-:W-:Y:S02]  /*1aa20*/  UIMAD UR4, UR4, UR7, UR16 ;  /* 0x00000007040472a4 */ /* 0x000fe4000f8e0210 */
[----:B------:R-:W-:-:S04]  /*1aa30*/  UIMAD UR41, UR41, UR5, UR21 ;  /* 0x00000005292972a4 */ /* 0x000fc8000f8e0215 */
[----:B------:R-:W-:Y:S02]  /*1aa40*/  USEL UR42, UR4, UR41, !UP0 ;  /* 0x00000029042a7287 */ /* 0x000fe4000c000000 */
[----:B------:R-:W-:-:S12]  /*1aa50*/  USEL UR41, UR41, UR4, !UP0 ;  /* 0x0000000429297287 */ /* 0x000fd8000c000000 */
.L_x_543:
[----:B------:R-:W-:-:S13]  /*1aa60*/  LOP3.LUT P0, RZ, R0, 0xff, RZ, 0xc0, !PT ;  /* 0x000000ff00ff7812 */ /* 0x000fda000780c0ff */
[----:B------:R-:W-:Y:S05]  /*1aa70*/  @P0 BRA `(.L_x_546) ;  /* 0xfffffe6800280947 */ /* 0x000fea000383ffff */
[----:B------:R-:W-:Y:S05]  /*1aa80*/  EXIT ;  /* 0x000000000000794d */ /* 0x000fea0003800000 */
.L_x_7:
[----:B------:R-:W2:Y:S01]  /*1aa90*/  LDL R5, [R1+0x204] ;  /* 0x0002040001057983 */ /* 0x000ea20000100800 */
[----:B------:R-:W-:-:S03]  /*1aaa0*/  ULDC.64 UR4, c[0x0][0x650] ;  /* 0x0001940000047ab9 */ /* 0x000fc60000000a00 */
[----:B------:R-:W3:Y:S01]  /*1aab0*/  LDL R4, [R1+0x200] ;  /* 0x0002000001047983 */ /* 0x000ee20000100800 */
[----:B------:R-:W-:Y:S01]  /*1aac0*/  PRMT R0, RZ, 0x7610, R0 ;  /* 0x00007610ff007816 */ /* 0x000fe20000000000 */
[----:B------:R-:W-:Y:S01]  /*1aad0*/  IMAD.MOV.U32 R3, RZ, RZ, -0x1 ;  /* 0xffffffffff037424 */ /* 0x000fe200078e00ff */
[----:B------:R-:W-:Y:S01]  /*1aae0*/  MOV R2, 0xffffffff ;  /* 0xffffffff00027802 */ /* 0x000fe20000000f00 */
[----:B------:R-:W-:Y:S01]  /*1aaf0*/  IMAD.MOV.U32 R10, RZ, RZ, -0x1 ;  /* 0xffffffffff0a7424 */ /* 0x000fe200078e00ff */
[----:B--2---:R-:W-:-:S04]  /*1ab00*/  ISETP.GE.U32.AND P0, PT, R5, UR4, PT ;  /* 0x0000000405007c0c */ /* 0x004fc8000bf06070 */
[----:B---3--:R-:W-:-:S13]  /*1ab10*/  ISETP.GE.U32.AND.EX P0, PT, R4, UR5, PT, P0 ;  /* 0x0000000504007c0c */ /* 0x008fda000bf06100 */
        /* <DEDUP_REMOVED lines=21> */
.L_x_548:
[----:B------:R-:W-:Y:S01]  /*1ac70*/  USHF.R.U64 UR4, UR14, UR19, UR15 ;  /* 0x000000130e047299 */ /* 0x000fe2000800120f */
[----:B------:R-:W-:Y:S01]  /*1ac80*/  R2UR UR7, R4 ;  /* 0x00000000040772ca */ /* 0x000fe200000e0000 */
[----:B------:R-:W-:Y:S02]  /*1ac90*/  USHF.R.U32.HI UR5, URZ, UR19, UR15 ;  /* 0x000000133f057299 */ /* 0x000fe4000801160f */
[----:B------:R-:W-:Y:S01]  /*1aca0*/  UIADD3 UR13, UP0, URZ, -UR4, URZ ;  /* 0x800000043f0d7290 */ /* 0x000fe2000ff1e03f */
[----:B------:R-:W-:Y:S01]  /*1acb0*/  ULDC.64 UR14, c[0x0][0x620] ;  /* 0x00018800000e7ab9 */ /* 0x000fe20000000a00 */
[----:B------:R-:W-:Y:S02]  /*1acc0*/  UMOV UR6, UR20 ;  /* 0x0000001400067c82 */ /* 0x000fe40008000000 */
[----:B------:R-:W-:Y:S02]  /*1acd0*/  UIADD3.X UR5, URZ, ~UR5, URZ, UP0, !UPT ;  /* 0x800000053f057290 */ /* 0x000fe400087fe43f */
[----:B------:R-:W-:-:S02]  /*1ace0*/  UISETP.NE.AND UP1, UPT, UR45, URZ, UPT ;  /* 0x0000003f2d00728c */ /* 0x000fc4000bf25270 */
[----:B------:R-:W-:Y:S02]  /*1acf0*/  UIMAD UR5, UR5, UR14, URZ ;  /* 0x0000000e050572a4 */ /* 0x000fe4000f8e023f */
[----:B------:R-:W-:Y:S02]  /*1ad00*/  UIMAD.WIDE.U32 UR6, UR13, UR14, UR6 ;  /* 0x0000000e0d0672a5 */ /* 0x000fe4000f8e0006 */
[----:B------:R-:W-:Y:S01]  /*1ad10*/  UIMAD UR5, UR13, UR15, UR5 ;  /* 0x0000000f0d0572a4 */ /* 0x000fe2000f8e0205 */
[----:B------:R-:W-:Y:S02]  /*1ad20*/  ULDC UR14, c[0x0][0x608] ;  /* 0x00018200000e7ab9 */ /* 0x000fe40000000800 */
[----:B------:R-:W-:Y:S01]  /*1ad30*/  ULDC UR13, c[0x0][0x618] ;  /* 0x00018600000d7ab9 */ /* 0x000fe20000000800 */
[----:B------:R-:W-:Y:S01]  /*1ad40*/  UIADD3 UR5, UR7, UR5, URZ ;  /* 0x0000000507057290 */ /* 0x000fe2000fffe03f */
[----:B------:R-:W-:Y:S01]  /*1ad50*/  ULDC UR22, c[0x0][0x658] ;  /* 0x0001960000167ab9 */ /* 0x000fe20000000800 */
[----:B------:R-:W-:-:S02]  /*1ad60*/  @UP1 UIMAD UR8, UR11, UR12, UR10 ;  /* 0x0000000c0b0812a4 */ /* 0x000fc4000f8e020a */
[----:B------:R-:W-:Y:S02]  /*1ad70*/  USHF.R.U64 UR17, UR6, UR13, UR5 ;  /* 0x0000000d06117299 */ /* 0x000fe40008001205 */
[----:B------:R-:W-:Y:S01]  /*1ad80*/  USHF.R.U32.HI UR5, URZ, UR13, UR5 ;  /* 0x0000000d3f057299 */ /* 0x000fe20008011605 */
[----:B------:R-:W-:Y:S01]  /*1ad90*/  ULDC.64 UR6, c[0x0][0x640] ;  /* 0x0001900000067ab9 */ /* 0x000fe20000000a00 */
[----:B------:R-:W-:Y:S01]  /*1ada0*/  UMOV UR10, 0xffffffff ;  /* 0xffffffff000a7882 */ /* 0x000fe20000000000 */
[----:B------:R-:W-:Y:S01]  /*1adb0*/  ISETP.NE.U32.AND P0, PT, RZ, UR6, PT ;  /* 0x00000006ff007c0c */ /* 0x000fe2000bf05070 */
[----:B------:R-:W-:Y:S02]  /*1adc0*/  USHF.R.U64 UR18, UR17, UR14, UR5 ;  /* 0x0000000e11127299 */ /* 0x000fe40008001205 */
[----:B------:R-:W-:Y:S01]  /*1add0*/  USHF.R.U32.HI UR5, URZ, UR14, UR5 ;  /* 0x0000000e3f057299 */ /* 0x000fe20008011605 */
[----:B------:R-:W-:Y:S01]  /*1ade0*/  ISETP.NE.AND.EX P0, PT, RZ, UR7, PT, P0 ;  /* 0x00000007ff007c0c */ /* 0x000fe2000bf05300 */
[----:B------:R-:W-:-:S02]  /*1adf0*/  USHF.L.U32 UR11, UR10, UR22, URZ ;  /* 0x000000160a0b7299 */ /* 0x000fc4000800063f */
[----:B------:R-:W-:Y:S01]  /*1ae00*/  USHF.R.U64 UR19, UR18, UR22, UR5 ;  /* 0x0000001612137299 */ /* 0x000fe20008001205 */
[----:B------:R-:W-:Y:S01]  /*1ae10*/  ULDC UR20, c[0x0][0x600] ;  /* 0x0001800000147ab9 */ /* 0x000fe20000000800 */
[----:B------:R-:W-:Y:S02]  /*1ae20*/  USHF.R.U32.HI UR10, URZ, UR22, UR5 ;  /* 0x000000163f0a7299 */ /* 0x000fe40008011605 */
[----:B------:R-:W-:Y:S02]  /*1ae30*/  UIADD3 UR21, UR20, -0x1, URZ ;  /* 0xffffffff14157890 */ /* 0x000fe4000fffe03f */
[----:B------:R-:W-:Y:S01]  /*1ae40*/  ULOP3.LUT UR26, URZ, UR11, URZ, 0x33, !UPT ;  /* 0x0000000b3f1a7292 */ /* 0x000fe2000f8e333f */
        /* <DEDUP_REMOVED lines=17> */
.L_x_549:
[----:B------:R-:W-:Y:S01]  /*1af60*/  USHF.R.U64 UR6, UR5, UR23, UR10 ;  /* 0x0000001705067299 */ /* 0x000fe2000800120a */
[----:B------:R-:W-:Y:S01]  /*1af70*/  IMAD.MOV.U32 R0, RZ, RZ, 0x1 ;  /* 0x00000001ff007424 */ /* 0x000fe200078e00ff */
[----:B------:R-:W-:Y:S01]  /*1af80*/  USHF.L.U32 UR25, UR25, UR22, URZ ;  /* 0x0000001619197299 */ /* 0x000fe2000800063f */
[----:B------:R-:W-:Y:S01]  /*1af90*/  MOV R10, UR4 ;  /* 0x00000004000a7c02 */ /* 0x000fe20008000f00 */
[----:B------:R-:W-:Y:S02]  /*1afa0*/  ULOP3.LUT UR5, UR18, UR26, URZ, 0xc0, !UPT ;  /* 0x0000001a12057292 */ /* 0x000fe4000f8ec03f */
[----:B------:R-:W-:Y:S02]  /*1afb0*/  UIADD3 UR7, -UR6, URZ, URZ ;  /* 0x0000003f06077290 */ /* 0x000fe4000fffe13f */
[----:B------:R-:W-:Y:S02]  /*1afc0*/  UIMAD UR6, UR25, UR6, UR5 ;  /* 0x00000006190672a4 */ /* 0x000fe4000f8e0205 */
[----:B------:R-:W-:-:S02]  /*1afd0*/  ULOP3.LUT UR17, UR17, UR21, URZ, 0xc0, !UPT ;  /* 0x0000001511117292 */ /* 0x000fc4000f8ec03f */
[----:B------:R-:W-:Y:S02]  /*1afe0*/  UIMAD UR5, UR7, UR24, UR19 ;  /* 0x00000018070572a4 */ /* 0x000fe4000f8e0213 */
[----:B------:R-:W-:Y:S01]  /*1aff0*/  UISETP.NE.AND UP0, UPT, UR45, URZ, UPT ;  /* 0x0000003f2d00728c */ /* 0x000fe2000bf05270 */
[----:B------:R-:W-:Y:S01]  /*1b000*/  ULDC UR7, c[0x0][0x610] ;  /* 0x0001840000077ab9 */ /* 0x000fe20000000800 */
[----:B------:R-:W-:Y:S02]  /*1b010*/  UIMAD UR5, UR5, UR20, UR17 ;  /* 0x00000014050572a4 */ /* 0x000fe4000f8e0211 */
[----:B------:R-:W-:-:S04]  /*1b020*/  UIMAD UR8, UR6, UR7, UR8 ;  /* 0x00000007060872a4 */ /* 0x000fc8000f8e0208 */
[----:B------:R-:W-:Y:S02]  /*1b030*/  USEL UR6, UR5, UR8, !UP0 ;  /* 0x0000000805067287 */ /* 0x000fe4000c000000 */
[----:B------:R-:W-:-:S04]  /*1b040*/  USEL UR8, UR8, UR5, !UP0 ;  /* 0x0000000508087287 */ /* 0x000fc8000c000000 */
[----:B------:R-:W-:Y:S02]  /*1b050*/  IMAD.U32 R2, RZ, RZ, UR6 ;  /* 0x00000006ff027e24 */ /* 0x000fe4000f8e00ff */
[----:B------:R-:W-:-:S07]  /*1b060*/  IMAD.U32 R3, RZ, RZ, UR8 ;  /* 0x00000008ff037e24 */ /* 0x000fce000f8e00ff */
.L_x_547:
[----:B------:R-:W-:-:S08]  /*1b070*/  NOP ;  /* 0x0000000000007918 */ /* 0x000fd00000000000 */
[----:B0-----:R-:W0:-:S00]  /*1b080*/  USETMAXREG.DEALLOC.CTAPOOL 0x18 ;  /* 0x00000018000079c8 */ /* 0x001e0000080e0500 */
[----:B------:R-:W-:-:S13]  /*1b090*/  ISETP.NE.AND P0, PT, RZ, UR9, PT ;  /* 0x00000009ff007c0c */ /* 0x000fda000bf05270 */
[----:B------:R-:W-:Y:S05]  /*1b0a0*/  @P0 EXIT ;  /* 0x000000000000094d */ /* 0x000fea0003800000 */
[----:B0-----:R-:W-:Y:S01]  /*1b0b0*/  LOP3.LUT P0, RZ, R0, 0xff, RZ, 0xc0, !PT ;  /* 0x000000ff00ff7812 */ /* 0x001fe2000780c0ff */
[----:B------:R-:W-:Y:S01]  /*1b0c0*/  IMAD.MOV.U32 R6, RZ, RZ, RZ ;  /* 0x000000ffff067224 */ /* 0x000fe200078e00ff */
[----:B------:R-:W-:-:S11]  /*1b0d0*/  MOV R7, 0x1 ;  /* 0x0000000100077802 */ /* 0x000fd60000000f00 */
[----:B------:R-:W-:Y:S05]  /*1b0e0*/  @!P0 BRA `(.L_x_550) ;  /* 0x0000000c00748947 */ /* 0x000fea0003800000 */
[----:B------:R-:W0:Y:S01]  /*1b0f0*/  S2UR UR14, SR_CgaCtaId ;  /* 0x00000000000e79c3 */ /* 0x000e220000008800 */
[----:B------:R-:W-:Y:S01]  /*1b100*/  ULDC UR4, c[0x0][0x28c] ;  /* 0x0000a30000047ab9 */ /* 0x000fe20000000800 */
[----:B------:R-:W-:Y:S01]  /*1b110*/  ULDC UR8, c[0x0][0x658] ;  /* 0x0001960000087ab9 */ /* 0x000fe20000000800 */
[----:B------:R-:W-:Y:S01]  /*1b120*/  UIADD3 UR9, UR4, 0x3f, URZ ;  /* 0x0000003f04097890 */ /* 0x000fe2000fffe03f */
[----:B------:R-:W-:Y:S01]  /*1b130*/  BSSY B0, `(.L_x_550) ;  /* 0x00000d8000007945 */ /* 0x000fe20003800000 */
[----:B------:R-:W-:Y:S01]  /*1b140*/  UMOV UR7, 0xffffffff ;  /* 0xffffffff00077882 */ /* 0x000fe20000000000 */
[----:B------:R-:W-:Y:S01]  /*1b150*/  ULDC UR6, c[0x0][0xc] ;  /* 0x0000030000067ab9 */ /* 0x000fe20000000800 */
[----:B------:R-:W-:Y:S01]  /*1b160*/  USHF.L.U32 UR11, UR7, UR8, URZ ;  /* 0x00000008070b7299 */ /* 0x000fe2000800063f */
[----:B------:R-:W-:Y:S01]  /*1b170*/  IMAD.MOV.U32 R9, RZ, RZ, 0x1 ;  /* 0x00000001ff097424 */ /* 0x000fe200078e00ff */
[----:B------:R-:W-:Y:S01]  /*1b180*/  USHF.R.S32.HI UR10, URZ, 0x1f, UR9 ;  /* 0x0000001f3f0a7899 */ /* 0x000fe20008011409 */
[----:B------:R-:W-:Y:S01]  /*1b190*/  MOV R7, 0x1 ;  /* 0x0000000100077802 */ /* 0x000fe20000000f00 */
[----:B------:R-:W-:Y:S01]  /*1b1a0*/  ULDC UR5, c[0x0][0x600] ;  /* 0x0001800000057ab9 */ /* 0x000fe20000000800 */
[----:B------:R-:W-:Y:S01]  /*1b1b0*/  ULDC UR7, c[0x0][0x10] ;  /* 0x0000040000077ab9 */ /* 0x000fe20000000800 */
[----:B------:R-:W-:Y:S01]  /*1b1c0*/  UMOV UR12, 0x1 ;  /* 0x00000001000c7882 */ /* 0x000fe20000000000 */
[----:B------:R-:W-:Y:S01]  /*1b1d0*/  UIADD3 UR4, UR5, -0x1, URZ ;  /* 0xffffffff05047890 */ /* 0x000fe2000fffe03f */
[----:B------:R-:W-:Y:S01]  /*1b1e0*/  IMAD.MOV.U32 R6, RZ, RZ, RZ ;  /* 0x000000ffff067224 */ /* 0x000fe200078e00ff */
[----:B------:R-:W-:-:S02]  /*1b1f0*/  UIMAD.WIDE.U32 UR6, UR6, UR7, URZ ;  /* 0x00000007060672a5 */ /* 0x000fc4000f8e003f */
[----:B------:R-:W-:Y:S02]  /*1b200*/  USHF.L.U32 UR5, UR12, UR8, URZ ;  /* 0x000000080c057299 */ /* 0x000fe4000800063f */
[----:B------:R-:W-:Y:S01]  /*1b210*/  ULEA.HI UR10, UR10, UR9, URZ, 0x6 ;  /* 0x000000090a0a7291 */ /* 0x000fe2000f8f303f */
[----:B------:R-:W-:Y:S01]  /*1b220*/  ULDC UR8, c[0x0][0x14] ;  /* 0x0000050000087ab9 */ /* 0x000fe20000000800 */
[----:B------:R-:W-:Y:S01]  /*1b230*/  ULOP3.LUT UR26, UR40, 0x2, URZ, 0xfc, !UPT ;  /* 0x00000002281a7892 */ /* 0x000fe2000f8efc3f */
[----:B0-----:R-:W-:Y:S01]  /*1b240*/  IMAD.U32 R0, RZ, RZ, UR14 ;  /* 0x0000000eff007e24 */ /* 0x001fe2000f8e00ff */
[----:B------:R-:W-:Y:S02]  /*1b250*/  UIMAD UR13, UR7, UR8, URZ ;  /* 0x00000008070d72a4 */ /* 0x000fe4000f8e023f */
[----:B------:R-:W-:Y:S02]  /*1b260*/  UIMAD.WIDE.U32 UR22, UR6, UR8, URZ ;  /* 0x00000008061672a5 */ /* 0x000fe4000f8e003f */
[----:B------:R-:W-:-:S02]  /*1b270*/  USHF.R.S32.HI UR7, URZ, 0x6, UR10 ;  /* 0x000000063f077899 */ /* 0x000fc4000801140a */
[----:B------:R-:W-:Y:S02]  /*1b280*/  ULOP3.LUT UR6, URZ, UR11, URZ, 0x33, !UPT ;  /* 0x0000000b3f067292 */ /* 0x000fe4000f8e333f */
[----:B------:R-:W-:Y:S02]  /*1b290*/  UIADD3 UR13, UR23, UR13, URZ ;  /* 0x0000000d170d7290 */ /* 0x000fe4000fffe03f */
[----:B------:R-:W-:Y:S01]  /*1b2a0*/  UIADD3 UR27, UR7, 0x1, URZ ;  /* 0x00000001071b7890 */ /* 0x000fe2000fffe03f */
[----:B------:R-:W-:-:S11]  /*1b2b0*/  ULDC.64 UR24, c[0x0][0x198] ;  /* 0x0000660000187ab9 */ /* 0x000fd60000000a00 */
.L_x_561:
[----:B------:R-:W-:-:S03]  /*1b2c0*/  UMOV UR8, 0xffffffff ;  /* 0xffffffff00087882 */ /* 0x000fc60000000000 */
[----:B------:R-:W-:Y:S05]  /*1b2d0*/  BRA.DIV UR8, `(.L_x_551) ;  /* 0x0000000e08c07947 */ /* 0x000fea000b800000 */
[----:B------:R-:W-:-:S13]  /*1b2e0*/  ELECT P6, URZ, PT ;  /* 0x00000000003f782f */ /* 0x000fda00038c0000 */
.L_x_571:
[----:B------:R-:W0:Y:S01]  /*1b2f0*/  LDC R4, c[0x0][0x28c] ;  /* 0x0000a300ff047b82 */ /* 0x000e220000000800 */
[----:B------:R-:W-:Y:S01]  /*1b300*/  BSSY B1, `(.L_x_552) ;  /* 0x000003d000017945 */ /* 0x000fe20003800000 */
[----:B0-----:R-:W-:-:S13]  /*1b310*/  ISETP.LT.OR P6, PT, R4, 0x1, !P6 ;  /* 0x000000010400780c */ /* 0x001fda00077c1670 */
[----:B------:R-:W-:Y:S05]  /*1b320*/  @P6 BRA `(.L_x_553) ;  /* 0x0000000000e86947 */ /* 0x000fea0003800000 */
[----:B------:R-:W-:Y:S01]  /*1b330*/  LEA R3, R3, R0, 0x3 ;  /* 0x0000000003037211 */ /* 0x000fe200078e18ff */
[----:B------:R-:W-:Y:S01]  /*1b340*/  IMAD.SHL.U32 R2, R2, 0x100, RZ ;  /* 0x0000010002027824 */ /* 0x000fe200078e00ff */
[----:B------:R-:W-:Y:S01]  /*1b350*/  MOV R12, RZ ;  /* 0x000000ff000c7202 */ /* 0x000fe20000000f00 */
[----:B------:R-:W-:Y:S01]  /*1b360*/  IMAD.U32 R14, RZ, RZ, UR27 ;  /* 0x0000001bff0e7e24 */ /* 0x000fe2000f8e00ff */
[----:B------:R-:W-:Y:S01]  /*1b370*/  MOV R5, R6 ;  /* 0x0000000600057202 */ /* 0x000fe20000000f00 */
[----:B------:R-:W-:Y:S02]  /*1b380*/  IMAD.SHL.U32 R3, R3, 0x20, RZ ;  /* 0x0000002003037824 */ /* 0x000fe400078e00ff */
[----:B------:R-:W-:-:S07]  /*1b390*/  IMAD.MOV.U32 R4, RZ, RZ, R7 ;  /* 0x000000ffff047224 */ /* 0x000fce00078e0007 */
.L_x_556:
[----:B------:R-:W0:Y:S01]  /*1b3a0*/  S2UR UR8, SR_CgaCtaId ;  /* 0x00000000000879c3 */ /* 0x000e220000008800 */
[----:B------:R-:W1:Y:S01]  /*1b3b0*/  S2R R13, SR_TID.X ;  /* 0x00000000000d7919 */ /* 0x000e620000002100 */
[----:B------:R-:W-:Y:S01]  /*1b3c0*/  MOV R11, 0x400 ;  /* 0x00000400000b7802 */ /* 0x000fe20000000f00 */
[----:B0-----:R-:W-:-:S05]  /*1b3d0*/  IMAD.U32 R0, RZ, RZ, UR8 ;  /* 0x00000008ff007e24 */ /* 0x001fca000f8e00ff */
[----:B------:R-:W-:Y:S02]  /*1b3e0*/  LEA R16, R0, R11, 0x18 ;  /* 0x0000000b00107211 */ /* 0x000fe400078ec0ff */
[----:B------:R-:W-:Y:S02]  /*1b3f0*/  SHF.L.U32 R11, R4, 0x1f, RZ ;  /* 0x0000001f040b7819 */ /* 0x000fe400000006ff */
[----:B-1----:R-:W-:Y:S01]  /*1b400*/  LOP3.LUT P1, RZ, R13, 0x7f, RZ, 0xc0, !PT ;  /* 0x0000007f0dff7812 */ /* 0x002fe2000782c0ff */
[----:B------:R-:W-:-:S04]  /*1b410*/  IMAD R8, R5, 0x8, R16 ;  /* 0x0000000805087824 */ /* 0x000fc800078e0210 */
[----:B------:R-:W0:Y:S08]  /*1b420*/  SYNCS.PHASECHK.TRANS64.TRYWAIT P0, [R8+URZ+0x18], R11 ;  /* 0x0000180b080075a7 */ /* 0x000e30000800017f */
[----:B------:R-:W1:Y:S01]  /*1b430*/  @!P1 LDC R13, c[0x0][0x500] ;  /* 0x00014000ff0d9b82 */ /* 0x000e620000000800 */
[----:B0-----:R-:W-:Y:S05]  /*1b440*/  @!P0 BRA `(.L_x_554) ;  /* 0x0000000c00848947 */ /* 0x001fea0003800000 */
.L_x_572:
[----:B------:R-:W-:Y:S01]  /*1b450*/  UPRMT UR8, UR26, 0x9910, URZ ;  /* 0x000099101a087896 */ /* 0x000fe2000800003f */
[----:B-1----:R1:W-:Y:S03]  /*1b460*/  @!P1 SYNCS.ARRIVE.TRANS64 RZ, [R8+URZ], R13 ;  /* 0x0000000d08ff99a7 */ /* 0x0023e6000800003f */
[----:B------:R-:W-:-:S06]  /*1b470*/  UISETP.NE.AND UP0, UPT, UR8, 0x2, UPT ;  /* 0x000000020800788c */ /* 0x000fcc000bf05270 */
[----:B------:R-:W-:-:S13]  /*1b480*/  PLOP3.LUT P0, PT, PT, PT, UP0, 0x80, 0x0 ;  /* 0x000000000000781c */ /* 0x000fda0003f0f008 */
[----:B-1----:R-:W-:Y:S05]  /*1b490*/  @P0 BRA `(.L_x_555) ;  /* 0x0000000000040947 */ /* 0x002fea0003800000 */
[----:B------:R-:W-:Y:S01]  /*1b4a0*/  BPT.TRAP 0x1 ;  /* 0x000000040000795c */ /* 0x000fe20000300000 */
.L_x_555:
[----:B0-----:R-:W-:Y:S01]  /*1b4b0*/  LEA R11, R5, R0, 0x3 ;  /* 0x00000000050b7211 */ /* 0x001fe200078e18ff */
[----:B------:R-:W-:Y:S01]  /*1b4c0*/  VIADD R14, R14, 0xffffffff ;  /* 0xffffffff0e0e7836 */ /* 0x000fe20000000000 */
[----:B------:R-:W-:Y:S01]  /*1b4d0*/  R2UR UR19, R3 ;  /* 0x00000000031372ca */ /* 0x000fe200000e0000 */
[----:B------:R-:W-:Y:S01]  /*1b4e0*/  UIADD3 UR14, UP0, UR24, 0xf0, URZ ;  /* 0x000000f0180e7890 */ /* 0x000fe2000ff1e03f */
[----:B------:R-:W-:Y:S01]  /*1b4f0*/  R2UR UR9, R8 ;  /* 0x00000000080972ca */ /* 0x000fe200000e0000 */
[----:B------:R-:W-:Y:S01]  /*1b500*/  IMAD.SHL.U32 R11, R11, 0x800, RZ ;  /* 0x000008000b0b7824 */ /* 0x000fe200078e00ff */
[----:B------:R-:W-:Y:S01]  /*1b510*/  R2UR UR10, R12 ;  /* 0x000000000c0a72ca */ /* 0x000fe200000e0000 */
[----:B------:R-:W-:Y:S01]  /*1b520*/  UIADD3 UR28, UP1, UR24, 0x1f0, URZ ;  /* 0x000001f0181c7890 */ /* 0x000fe2000ff3e03f */
[----:B------:R-:W-:Y:S01]  /*1b530*/  R2UR UR12, R10 ;  /* 0x000000000a0c72ca */ /* 0x000fe200000e0000 */
[----:B------:R-:W-:Y:S01]  /*1b540*/  IMAD R11, R11, 0x2, R16 ;  /* 0x000000020b0b7824 */ /* 0x000fe200078e0210 */
[C---:B------:R-:W-:Y:S01]  /*1b550*/  LEA R16, R5.reuse, R16, 0xf ;  /* 0x0000001005107211 */ /* 0x040fe200078e78ff */
[----:B------:R-:W-:Y:S01]  /*1b560*/  UIADD3.X UR15, URZ, UR25, URZ, UP0, !UPT ;  /* 0x000000193f0f7290 */ /* 0x000fe200087fe43f */
[----:B------:R-:W-:Y:S01]  /*1b570*/  R2UR UR20, R2 ;  /* 0x00000000021472ca */ /* 0x000fe200000e0000 */
[----:B------:R-:W-:Y:S01]  /*1b580*/  VIADD R5, R5, 0x1 ;  /* 0x0000000105057836 */ /* 0x000fe20000000000 */
[----:B------:R-:W-:Y:S01]  /*1b590*/  R2UR UR8, R11 ;  /* 0x000000000b0872ca */ /* 0x000fe200000e0000 */
[----:B------:R-:W-:Y:S01]  /*1b5a0*/  UIADD3.X UR29, URZ, UR25, URZ, UP1, !UPT ;  /* 0x000000193f1d7290 */ /* 0x000fe20008ffe43f */
[----:B------:R-:W-:Y:S01]  /*1b5b0*/  R2UR UR11, R16 ;  /* 0x00000000100b72ca */ /* 0x000fe200000e0000 */
[----:B------:R-:W-:Y:S01]  /*1b5c0*/  UMOV UR21, 0xff0000 ;  /* 0x00ff000000157882 */ /* 0x000fe20000000000 */
[----:B------:R-:W-:Y:S01]  /*1b5d0*/  ISETP.GT.AND P1, PT, R14, 0x1, PT ;  /* 0x000000010e00780c */ /* 0x000fe20003f24270 */
[----:B------:R-:W-:Y:S01]  /*1b5e0*/  UMOV UR16, 0x0 ;  /* 0x0000000000107882 */ /* 0x000fe20000000000 */
[----:B------:R-:W-:Y:S01]  /*1b5f0*/  UMOV UR17, 0x10000000 ;  /* 0x1000000000117882 */ /* 0x000fe20000000000 */
[----:B------:R-:W-:-:S02]  /*1b600*/  ISETP.NE.AND P0, PT, R5, 0x3, PT ;  /* 0x000000030500780c */ /* 0x000fc40003f05270 */
[----:B------:R-:W-:Y:S02]  /*1b610*/  IADD3 R12, R12, 0x40, RZ ;  /* 0x000000400c0c7810 */ /* 0x000fe40007ffe0ff */
[----:B------:R-:W-:Y:S02]  /*1b620*/  SEL R11, RZ, 0x1, P0 ;  /* 0x00000001ff0b7807 */ /* 0x000fe40000000000 */
[----:B------:R-:W-:Y:S01]  /*1b630*/  UIADD3 UR8, UR8, 0x100, URZ ;  /* 0x0000010008087890 */ /* 0x000fe2000fffe03f */
[----:B------:R-:W-:Y:S01]  /*1b640*/  SEL R5, R5, RZ, P0 ;  /* 0x000000ff05057207 */ /* 0x000fe20000000000 */
[----:B------:R-:W-:Y:S01]  /*1b650*/  UIADD3 UR18, UR11, 0x18100, URZ ;  /* 0x000181000b127890 */ /* 0x000fe2000fffe03f */
[----:B------:R-:W-:Y:S02]  /*1b660*/  LOP3.LUT R4, R4, R11, RZ, 0x3c, !PT ;  /* 0x0000000b04047212 */ /* 0x000fe400078e3cff */
[----:B------:R-:W-:-:S04]  /*1b670*/  UMOV UR11, UR19 ;  /* 0x00000013000b7c82 */ /* 0x000fc80008000000 */
[----:B------:R0:W-:Y:S02]  /*1b680*/  UTMALDG.3D.MULTICAST [UR8], [UR14], UR21, desc[UR16] ;  /* 0x000010080e0073b4 */ /* 0x0001e40008011815 */
[----:B0-----:R-:W-:Y:S01]  /*1b690*/  UMOV UR8, UR18 ;  /* 0x0000001200087c82 */ /* 0x001fe20008000000 */
[----:B------:R-:W-:Y:S02]  /*1b6a0*/  UMOV UR11, UR20 ;  /* 0x00000014000b7c82 */ /* 0x000fe40008000000 */
[----:B------:R0:W-:Y:S02]  /*1b6b0*/  UTMALDG.3D [UR8], [UR28], desc[UR16] ;  /* 0x000010081c0075b4 */ /* 0x0001e40008011000 */
[----:B0-----:R-:W-:Y:S05]  /*1b6c0*/  @P1 BRA `(.L_x_556) ;  /* 0xfffffffc00341947 */ /* 0x001fea000383ffff */
.L_x_553:
[----:B------:R-:W-:Y:S05]  /*1b6d0*/  BSYNC B1 ;  /* 0x0000000000017941 */ /* 0x000fea0003800000 */
.L_x_552:
[----:B------:R-:W2:Y:S01]  /*1b6e0*/  LDL.LU R15, [R1+0x200] ;  /* 0x00020000010f7983 */ /* 0x000ea20000300800 */
[----:B------:R-:W-:Y:S01]  /*1b6f0*/  LOP3.LUT P0, RZ, R9, 0xff, RZ, 0xc0, !PT ;  /* 0x000000ff09ff7812 */ /* 0x000fe2000780c0ff */
[----:B------:R-:W-:Y:S01]  /*1b700*/  VIADD R5, R6, UR7 ;  /* 0x0000000706057c36 */ /* 0x000fe20008000000 */
[----:B------:R-:W-:Y:S01]  /*1b710*/  ULDC.64 UR8, c[0x0][0x650] ;  /* 0x0001940000087ab9 */ /* 0x000fe20000000a00 */
[----:B------:R-:W3:Y:S01]  /*1b720*/  LDL.LU R13, [R1+0x204] ;  /* 0x00020400010d7983 */ /* 0x000ee20000300800 */
[----:B------:R-:W-:Y:S01]  /*1b730*/  IMAD.U32 R2, RZ, RZ, UR7 ;  /* 0x00000007ff027e24 */ /* 0x000fe2000f8e00ff */
[----:B------:R-:W-:Y:S01]  /*1b740*/  UISETP.GE.U32.AND UP0, UPT, UR7, 0x3, UPT ;  /* 0x000000030700788c */ /* 0x000fe2000bf06070 */
[----:B------:R-:W-:Y:S01]  /*1b750*/  BSSY B1, `(.L_x_557) ;  /* 0x0000073000017945 */ /* 0x000fe20003800000 */
[----:B------:R-:W-:Y:S01]  /*1b760*/  IMAD.MOV.U32 R10, RZ, RZ, -0x1 ;  /* 0xffffffffff0a7424 */ /* 0x000fe200078e00ff */
[----:B------:R-:W-:-:S03]  /*1b770*/  PRMT R9, RZ, 0x7610, R9 ;  /* 0x00007610ff097816 */ /* 0x000fc60000000009 */
[----:B------:R-:W-:Y:S02]  /*1b780*/  PLOP3.LUT P1, PT, PT, PT, UP0, 0x80, 0x0 ;  /* 0x000000000000781c */ /* 0x000fe40003f2f008 */
[----:B------:R-:W0:Y:S01]  /*1b790*/  @P0 S2R R0, SR_CgaCtaId ;  /* 0x0000000000000919 */ /* 0x000e220000008800 */
[----:B------:R-:W-:-:S04]  /*1b7a0*/  @P0 MOV R3, 0x400 ;  /* 0x0000040000030802 */ /* 0x000fc80000000f00 */
[----:B0-----:R-:W-:-:S04]  /*1b7b0*/  @P0 LEA R3, R0, R3, 0x18 ;  /* 0x0000000300030211 */ /* 0x001fc800078ec0ff */
[----:B------:R0:W-:Y:S01]  /*1b7c0*/  @P0 SYNCS.ARRIVE.TRANS64.A1T0 RZ, [R3+URZ+0x48], RZ ;  /* 0x000048ff03ff09a7 */ /* 0x0001e2000810003f */
[----:B------:R-:W-:-:S04]  /*1b7d0*/  ISETP.GT.U32.AND P0, PT, R5, 0x2, PT ;  /* 0x000000020500780c */ /* 0x000fc80003f04070 */
[----:B------:R-:W-:Y:S01]  /*1b7e0*/  ISETP.LT.U32.AND P0, PT, R2, 0x3, P0 ;  /* 0x000000030200780c */ /* 0x000fe20000701070 */
[----:B0-----:R-:W-:-:S03]  /*1b7f0*/  IMAD.WIDE.U32 R2, R5, -0x55555555, RZ ;  /* 0xaaaaaaab05027825 */ /* 0x001fc600078e00ff */
[----:B------:R-:W-:Y:S02]  /*1b800*/  SEL R2, RZ, 0x1, !P0 ;  /* 0x00000001ff027807 */ /* 0x000fe40004000000 */
[----:B------:R-:W-:Y:S02]  /*1b810*/  SHF.R.U32.HI R4, RZ, 0x1, R3 ;  /* 0x00000001ff047819 */ /* 0x000fe40000011603 */
[----:B------:R-:W-:Y:S01]  /*1b820*/  LOP3.LUT R7, R7, R2, RZ, 0x3c, !PT ;  /* 0x0000000207077212 */ /* 0x000fe200078e3cff */
[----:B------:R-:W-:Y:S01]  /*1b830*/  IMAD.MOV.U32 R2, RZ, RZ, -0x1 ;  /* 0xffffffffff027424 */ /* 0x000fe200078e00ff */
[----:B------:R-:W-:Y:S01]  /*1b840*/  MOV R3, 0xffffffff ;  /* 0xffffffff00037802 */ /* 0x000fe20000000f00 */
[----:B------:R-:W-:Y:S01]  /*1b850*/  IMAD R6, R4, -0x3, R5 ;  /* 0xfffffffd04067824 */ /* 0x000fe200078e0205 */
[--C-:B------:R-:W-:Y:S02]  /*1b860*/  @P1 LOP3.LUT R7, R7, 0x1, R4.reuse, 0x78, !PT ;  /* 0x0000000107071812 */ /* 0x100fe400078e7804 */
[----:B------:R-:W-:-:S02]  /*1b870*/  PRMT R4, RZ, 0x7610, R4 ;  /* 0x00007610ff047816 */ /* 0x000fc40000000004 */
[----:B---3--:R-:W-:-:S04]  /*1b880*/  IADD3 R13, P0, R13, UR22, RZ ;  /* 0x000000160d0d7c10 */ /* 0x008fc8000ff1e0ff */
[----:B--2---:R-:W-:Y:S01]  /*1b890*/  IADD3.X R15, R15, UR13, RZ, P0, !PT ;  /* 0x0000000d0f0f7c10 */ /* 0x004fe200087fe4ff */
[----:B------:R0:W-:Y:S01]  /*1b8a0*/  STL [R1+0x204], R13 ;  /* 0x0002040d01007387 */ /* 0x0001e20000100800 */
[----:B------:R-:W-:-:S03]  /*1b8b0*/  ISETP.GE.U32.AND P0, PT, R13, UR8, PT ;  /* 0x000000080d007c0c */ /* 0x000fc6000bf06070 */
[----:B------:R0:W-:Y:S01]  /*1b8c0*/  STL [R1+0x200], R15 ;  /* 0x0002000f01007387 */ /* 0x0001e20000100800 */
[----:B------:R-:W-:-:S13]  /*1b8d0*/  ISETP.GE.U32.AND.EX P0, PT, R15, UR9, PT, P0 ;  /* 0x000000090f007c0c */ /* 0x000fda000bf06100 */
[----:B0-----:R-:W-:Y:S05]  /*1b8e0*/  @P0 BRA `(.L_x_558) ;  /* 0x0000000400640947 */ /* 0x001fea0003800000 */
[----:B------:R-:W0:Y:S01]  /*1b8f0*/  S2R R8, SR_CTAID.X ;  /* 0x0000000000087919 */ /* 0x000e220000002500 */
[----:B------:R-:W-:Y:S01]  /*1b900*/  ULDC UR8, c[0x0][0x150] ;  /* 0x0000540000087ab9 */ /* 0x000fe20000000800 */
[----:B------:R-:W1:Y:S01]  /*1b910*/  LDC R3, c[0x0][0x144] ;  /* 0x00005100ff037b82 */ /* 0x000e620000000800 */
[----:B------:R-:W-:Y:S01]  /*1b920*/  UISETP.NE.AND UP0, UPT, UR45, URZ, UPT ;  /* 0x0000003f2d00728c */ /* 0x000fe2000bf05270 */
[----:B------:R-:W2:Y:S01]  /*1b930*/  S2R R5, SR_CTAID.Y ;  /* 0x0000000000057919 */ /* 0x000ea20000002600 */
[----:B------:R-:W-:-:S04]  /*1b940*/  ULDC UR11, c[0x0][0x630] ;  /* 0x00018c00000b7ab9 */ /* 0x000fc80000000800 */
[----:B------:R-:W-:Y:S01]  /*1b950*/  PLOP3.LUT P0, PT, PT, PT, UP0, 0x80, 0x0 ;  /* 0x000000000000781c */ /* 0x000fe20003f0f008 */
[----:B------:R-:W3:Y:S01]  /*1b960*/  LDC R12, c[0x0][0x148] ;  /* 0x00005200ff0c7b82 */ /* 0x000ee20000000800 */
[----:B0-----:R-:W-:Y:S02]  /*1b970*/  I2FP.F32.U32 R2, R8 ;  /* 0x0000000800027245 */ /* 0x001fe40000201000 */
[----:B--2---:R-:W-:-:S03]  /*1b980*/  I2FP.F32.U32 R4, R5 ;  /* 0x0000000500047245 */ /* 0x004fc60000201000 */
[----:B------:R-:W-:Y:S01]  /*1b990*/  FMUL R2, R2, UR8 ;  /* 0x0000000802027c20 */ /* 0x000fe20008400000 */
[----:B------:R-:W-:Y:S02]  /*1b9a0*/  ULDC UR8, c[0x0][0x154] ;  /* 0x0000550000087ab9 */ /* 0x000fe40000000800 */
[----:B------:R-:W-:Y:S01]  /*1b9b0*/  FMUL R10, R4, UR8 ;  /* 0x00000008040a7c20 */ /* 0x000fe20008400000 */
[----:B------:R-:W-:Y:S02]  /*1b9c0*/  ULDC.64 UR8, c[0x0][0x628] ;  /* 0x00018a0000087ab9 */ /* 0x000fe40000000a00 */
[----:B------:R-:W0:Y:S08]  /*1b9d0*/  F2I.U32.TRUNC.NTZ R2, R2 ;  /* 0x0000000200027305 */ /* 0x000e30000020f000 */
[----:B------:R-:W2:Y:S01]  /*1b9e0*/  F2I.U32.TRUNC.NTZ R10, R10 ;  /* 0x0000000a000a7305 */ /* 0x000ea2000020f000 */
[----:B0-----:R-:W-:Y:S01]  /*1b9f0*/  IADD3 R4, -R2, RZ, RZ ;  /* 0x000000ff02047210 */ /* 0x001fe20007ffe1ff */
[----:B------:R-:W-:-:S04]  /*1ba00*/  IMAD.MOV.U32 R2, RZ, RZ, R13 ;  /* 0x000000ffff027224 */ /* 0x000fc800078e000d */
[----:B-1----:R-:W-:Y:S02]  /*1ba10*/  IMAD R8, R3, R4, R8 ;  /* 0x0000000403087224 */ /* 0x002fe400078e0208 */
[----:B--2---:R-:W-:-:S04]  /*1ba20*/  IMAD.MOV R3, RZ, RZ, -R10 ;  /* 0x000000ffff037224 */ /* 0x004fc800078e0a0a */
[----:B---3--:R-:W-:Y:S01]  /*1ba30*/  @P0 IMAD R8, R12, R3, R5 ;  /* 0x000000030c080224 */ /* 0x008fe200078e0205 */
[----:B------:R-:W-:Y:S02]  /*1ba40*/  ISETP.NE.U32.AND P0, PT, RZ, UR8, PT ;  /* 0x00000008ff007c0c */ /* 0x000fe4000bf05070 */
[----:B------:R-:W-:Y:S02]  /*1ba50*/  MOV R3, R15 ;  /* 0x0000000f00037202 */ /* 0x000fe40000000f00 */
[----:B------:R-:W-:-:S13]  /*1ba60*/  ISETP.NE.AND.EX P0, PT, RZ, UR9, PT, P0 ;  /* 0x00000009ff007c0c */ /* 0x000fda000bf05300 */
[----:B------:R-:W-:Y:S05]  /*1ba70*/  @!P0 BRA `(.L_x_559) ;  /* 0x0000000000288947 */ /* 0x000fea0003800000 */
[----:B------:R-:W-:Y:S02]  /*1ba80*/  ULDC UR10, c[0x0][0x634] ;  /* 0x00018d00000a7ab9 */ /* 0x000fe40000000800 */
[----:B------:R-:W-:-:S05]  /*1ba90*/  IADD3 R3, P0, R13, UR10, RZ ;  /* 0x0000000a0d037c10 */ /* 0x000fca000ff1e0ff */
[----:B------:R-:W-:-:S04]  /*1baa0*/  IMAD.X R11, RZ, RZ, R15, P0 ;  /* 0x000000ffff0b7224 */ /* 0x000fc800000e060f */
[----:B------:R-:W-:-:S04]  /*1bab0*/  IMAD.WIDE.U32 R4, R11, UR8, RZ ;  /* 0x000000080b047c25 */ /* 0x000fc8000f8e00ff */
[----:B------:R-:W-:-:S04]  /*1bac0*/  IMAD.WIDE.U32 R4, P0, R3, UR9, R4 ;  /* 0x0000000903047c25 */ /* 0x000fc8000f800004 */
[----:B------:R-:W-:Y:S01]  /*1bad0*/  IMAD.WIDE.U32 R2, R3, UR8, RZ ;  /* 0x0000000803027c25 */ /* 0x000fe2000f8e00ff */
[----:B------:R-:W-:-:S04]  /*1bae0*/  MOV R2, R5 ;  /* 0x0000000500027202 */ /* 0x000fc80000000f00 */
[----:B------:R-:W-:Y:S01]  /*1baf0*/  IADD3 RZ, P1, R3, R4, RZ ;  /* 0x0000000403ff7210 */ /* 0x000fe20007f3e0ff */
[----:B------:R-:W-:-:S04]  /*1bb00*/  IMAD.X R3, RZ, RZ, RZ, P0 ;  /* 0x000000ffff037224 */ /* 0x000fc800000e06ff */
[----:B------:R-:W-:-:S08]  /*1bb10*/  IMAD.WIDE.U32.X R2, R11, UR9, R2, P1 ;  /* 0x000000090b027c25 */ /* 0x000fd000088e0402 */
.L_x_559:
[--C-:B------:R-:W-:Y:S01]  /*1bb20*/  SHF.R.U64 R10, R2, UR11, R3.reuse ;  /* 0x0000000b020a7c19 */ /* 0x100fe20008001203 */
[----:B------:R-:W-:Y:S01]  /*1bb30*/  ULDC.64 UR8, c[0x0][0x620] ;  /* 0x0001880000087ab9 */ /* 0x000fe20000000a00 */
[----:B------:R-:W-:Y:S01]  /*1bb40*/  SHF.R.U32.HI R2, RZ, UR11, R3 ;  /* 0x0000000bff027c19 */ /* 0x000fe20008011603 */
[----:B------:R-:W-:Y:S01]  /*1bb50*/  ULDC.64 UR10, c[0x0][0x640] ;  /* 0x00019000000a7ab9 */ /* 0x000fe20000000a00 */
[----:B------:R-:W-:Y:S02]  /*1bb60*/  IADD3 R11, P0, RZ, -R10, RZ ;  /* 0x8000000aff0b7210 */ /* 0x000fe40007f1e0ff */
[----:B------:R-:W-:-:S03]  /*1bb70*/  MOV R3, R15 ;  /* 0x0000000f00037202 */ /* 0x000fc60000000f00 */
[----:B------:R-:W-:Y:S01]  /*1bb80*/  IMAD.X R2, RZ, RZ, ~R2, P0 ;  /* 0x000000ffff027224 */ /* 0x000fe200000e0e02 */
[----:B------:R-:W-:-:S03]  /*1bb90*/  ISETP.NE.U32.AND P0, PT, RZ, UR10, PT ;  /* 0x0000000aff007c0c */ /* 0x000fc6000bf05070 */
[----:B------:R-:W-:Y:S01]  /*1bba0*/  IMAD R2, R2, UR8, RZ ;  /* 0x0000000802027c24 */ /* 0x000fe2000f8e02ff */
[----:B------:R-:W-:-:S03]  /*1bbb0*/  ISETP.NE.AND.EX P0, PT, RZ, UR11, PT, P0 ;  /* 0x0000000bff007c0c */ /* 0x000fc6000bf05300 */
[----:B------:R-:W-:Y:S02]  /*1bbc0*/  IMAD R5, R11, UR9, R2 ;  /* 0x000000090b057c24 */ /* 0x000fe4000f8e0202 */
[----:B------:R-:W-:-:S04]  /*1bbd0*/  IMAD.MOV.U32 R2, RZ, RZ, R13 ;  /* 0x000000ffff027224 */ /* 0x000fc800078e000d */
[----:B------:R-:W-:Y:S01]  /*1bbe0*/  IMAD.WIDE.U32 R2, R11, UR8, R2 ;  /* 0x000000080b027c25 */ /* 0x000fe2000f8e0002 */
[----:B------:R-:W-:-:S03]  /*1bbf0*/  ULDC UR8, c[0x0][0x618] ;  /* 0x0001860000087ab9 */ /* 0x000fc60000000800 */
[----:B------:R-:W-:-:S05]  /*1bc00*/  IMAD.IADD R3, R3, 0x1, R5 ;  /* 0x0000000103037824 */ /* 0x000fca00078e0205 */
[--C-:B------:R-:W-:Y:S02]  /*1bc10*/  SHF.R.U64 R11, R2, UR8, R3.reuse ;  /* 0x00000008020b7c19 */ /* 0x100fe40008001203 */
[----:B------:R-:W-:Y:S01]  /*1bc20*/  SHF.R.U32.HI R2, RZ, UR8, R3 ;  /* 0x00000008ff027c19 */ /* 0x000fe20008011603 */
[----:B------:R-:W-:-:S03]  /*1bc30*/  ULDC UR8, c[0x0][0x608] ;  /* 0x0001820000087ab9 */ /* 0x000fc60000000800 */
[--C-:B------:R-:W-:Y:S02]  /*1bc40*/  SHF.R.U64 R12, R11, UR8, R2.reuse ;  /* 0x000000080b0c7c19 */ /* 0x100fe40008001202 */
[----:B------:R-:W-:Y:S01]  /*1bc50*/  SHF.R.U32.HI R3, RZ, UR8, R2 ;  /* 0x00000008ff037c19 */ /* 0x000fe20008011602 */
[----:B------:R-:W-:-:S03]  /*1bc60*/  ULDC UR8, c[0x0][0x658] ;  /* 0x0001960000087ab9 */ /* 0x000fc60000000800 */
[--C-:B------:R-:W-:Y:S02]  /*1bc70*/  SHF.R.U64 R13, R12, UR8, R3.reuse ;  /* 0x000000080c0d7c19 */ /* 0x100fe40008001203 */
[----:B------:R-:W-:-:S03]  /*1bc80*/  SHF.R.U32.HI R15, RZ, UR8, R3 ;  /* 0x00000008ff0f7c19 */ /* 0x000fc60008011603 */
[----:B------:R-:W-:Y:S01]  /*1bc90*/  IMAD.MOV.U32 R2, RZ, RZ, R13 ;  /* 0x000000ffff027224 */ /* 0x000fe200078e000d */
[----:B------:R-:W-:Y:S01]  /*1bca0*/  MOV R3, R15 ;  /* 0x0000000f00037202 */ /* 0x000fe20000000f00 */
[----:B------:R-:W-:Y:S06]  /*1bcb0*/  @!P0 BRA `(.L_x_560) ;  /* 0x0000000000288947 */ /* 0x000fec0003800000 */
        /* <DEDUP_REMOVED lines=10> */
.L_x_560:
[----:B------:R-:W-:Y:S01]  /*1bd60*/  ULDC UR8, c[0x0][0x648] ;  /* 0x0001920000087ab9 */ /* 0x000fe20000000800 */
[----:B------:R-:W-:Y:S01]  /*1bd70*/  LOP3.LUT R12, R12, UR6, RZ, 0xc0, !PT ;  /* 0x000000060c0c7c12 */ /* 0x000fe2000f8ec0ff */
[----:B------:R-:W-:Y:S01]  /*1bd80*/  UISETP.NE.AND UP0, UPT, UR45, URZ, UPT ;  /* 0x0000003f2d00728c */ /* 0x000fe2000bf05270 */
[----:B------:R-:W-:Y:S01]  /*1bd90*/  SHF.R.U64 R3, R2, UR8, R3 ;  /* 0x0000000802037c19 */ /* 0x000fe20008001203 */
[----:B------:R-:W-:Y:S01]  /*1bda0*/  ULDC UR8, c[0x0][0x638] ;  /* 0x00018e0000087ab9 */ /* 0x000fe20000000800 */
[----:B------:R-:W-:-:S03]  /*1bdb0*/  IMAD.MOV.U32 R4, RZ, RZ, 0x1 ;  /* 0x00000001ff047424 */ /* 0x000fc600078e00ff */
[----:B------:R-:W-:Y:S01]  /*1bdc0*/  IMAD.MOV R2, RZ, RZ, -R3 ;  /* 0x000000ffff027224 */ /* 0x000fe200078e0a03 */
[----:B------:R-:W-:Y:S01]  /*1bdd0*/  PLOP3.LUT P0, PT, PT, PT, UP0, 0x40, 0x0 ;  /* 0x000000000000781c */ /* 0x000fe20003f0e808 */
[----:B------:R-:W-:Y:S01]  /*1bde0*/  IMAD R5, R3, UR5, R12 ;  /* 0x0000000503057c24 */ /* 0x000fe2000f8e020c */
[----:B------:R-:W-:Y:S01]  /*1bdf0*/  PLOP3.LUT P1, PT, PT, PT, UP0, 0x40, 0x0 ;  /* 0x000000000000781c */ /* 0x000fe20003f2e808 */
[----:B------:R-:W-:Y:S01]  /*1be00*/  IMAD R13, R2, UR8, R13 ;  /* 0x00000008020d7c24 */ /* 0x000fe2000f8e020d */
[----:B------:R-:W-:Y:S01]  /*1be10*/  ULDC UR8, c[0x0][0x610] ;  /* 0x0001840000087ab9 */ /* 0x000fe20000000800 */
[----:B------:R-:W-:Y:S01]  /*1be20*/  LOP3.LUT R2, R11, UR4, RZ, 0xc0, !PT ;  /* 0x000000040b027c12 */ /* 0x000fe2000f8ec0ff */
[----:B------:R-:W-:Y:S01]  /*1be30*/  IMAD R8, R5, UR8, R8 ;  /* 0x0000000805087c24 */ /* 0x000fe2000f8e0208 */
[----:B------:R-:W-:-:S03]  /*1be40*/  ULDC UR8, c[0x0][0x600] ;  /* 0x0001800000087ab9 */ /* 0x000fc60000000800 */
[----:B------:R-:W-:-:S05]  /*1be50*/  IMAD R13, R13, UR8, R2 ;  /* 0x000000080d0d7c24 */ /* 0x000fca000f8e0202 */
[----:B------:R-:W-:Y:S02]  /*1be60*/  SEL R2, R13, R8, P0 ;  /* 0x000000080d027207 */ /* 0x000fe40000000000 */
[----:B------:R-:W-:-:S07]  /*1be70*/  SEL R3, R8, R13, P1 ;  /* 0x0000000d08037207 */ /* 0x000fce0000800000 */
.L_x_558:
[----:B------:R-:W-:Y:S05]  /*1be80*/  BSYNC B1 ;  /* 0x0000000000017941 */ /* 0x000fea0003800000 */
.L_x_557:
[----:B------:R-:W-:-:S13]  /*1be90*/  LOP3.LUT P0, RZ, R4, 0xff, RZ, 0xc0, !PT ;  /* 0x000000ff04ff7812 */ /* 0x000fda000780c0ff */
[----:B------:R-:W-:Y:S05]  /*1bea0*/  @P0 BRA `(.L_x_561) ;  /* 0xfffffff400040947 */ /* 0x000fea000383ffff */
[----:B------:R-:W-:Y:S05]  /*1beb0*/  BSYNC B0 ;  /* 0x0000000000007941 */ /* 0x000fea0003800000 */
.L_x_550:
[----:B------:R-:W-:-:S03]  /*1bec0*/  UMOV UR8, 0xffffffff ;  /* 0xffffffff00087882 */ /* 0x000fc60000000000 */
[----:B------:R-:W-:Y:S05]  /*1bed0*/  BRA.DIV UR8, `(.L_x_562) ;  /* 0x0000000208f47947 */ /* 0x000fea000b800000 */
[----:B------:R-:W-:-:S13]  /*1bee0*/  ELECT P6, URZ, PT ;  /* 0x00000000003f782f */ /* 0x000fda00038c0000 */
.L_x_575:
[----:B------:R-:W-:Y:S04]  /*1bef0*/  BSSY B0, `(.L_x_563) ;  /* 0x0000023000007945 */ /* 0x000fe80003800000 */
[----:B------:R-:W-:Y:S05]  /*1bf00*/  @!P6 BRA `(.L_x_564) ;  /* 0x000000000084e947 */ /* 0x000fea0003800000 */
[----:B------:R-:W-:-:S04]  /*1bf10*/  ULOP3.LUT UR8, UR40, 0x2, URZ, 0xfc, !UPT ;  /* 0x0000000228087892 */ /* 0x000fc8000f8efc3f */
[----:B------:R-:W-:-:S06]  /*1bf20*/  UISETP.NE.AND UP0, UPT, UR8, 0x3, UPT ;  /* 0x000000030800788c */ /* 0x000fcc000bf05270 */
[----:B------:R-:W-:-:S13]  /*1bf30*/  PLOP3.LUT P0, PT, PT, PT, UP0, 0x80, 0x0 ;  /* 0x000000000000781c */ /* 0x000fda0003f0f008 */
[----:B------:R-:W-:Y:S05]  /*1bf40*/  @!P0 BRA `(.L_x_565) ;  /* 0x0000000000048947 */ /* 0x000fea0003800000 */
[----:B------:R-:W-:Y:S01]  /*1bf50*/  BPT.TRAP 0x1 ;  /* 0x000000040000795c */ /* 0x000fe20000300000 */
.L_x_565:
[----:B------:R-:W0:Y:S01]  /*1bf60*/  S2R R3, SR_CgaCtaId ;  /* 0x0000000000037919 */ /* 0x000e220000008800 */
[----:B------:R-:W-:-:S04]  /*1bf70*/  MOV R0, 0x400 ;  /* 0x0000040000007802 */ /* 0x000fc80000000f00 */
[----:B0-----:R-:W-:Y:S02]  /*1bf80*/  LEA R3, R3, R0, 0x18 ;  /* 0x0000000003037211 */ /* 0x001fe400078ec0ff */
[----:B------:R-:W-:Y:S02]  /*1bf90*/  SHF.L.U32 R0, R7, 0x1f, RZ ;  /* 0x0000001f07007819 */ /* 0x000fe400000006ff */
[----:B------:R-:W-:-:S05]  /*1bfa0*/  IADD3 R3, R3, 0x18, RZ ;  /* 0x0000001803037810 */ /* 0x000fca0007ffe0ff */
[----:B------:R-:W-:-:S04]  /*1bfb0*/  IMAD R5, R6, 0x8, R3 ;  /* 0x0000000806057824 */ /* 0x000fc800078e0203 */
[----:B------:R-:W0:Y:S02]  /*1bfc0*/  SYNCS.PHASECHK.TRANS64.TRYWAIT P0, [R5+URZ], R0 ;  /* 0x00000000050075a7 */ /* 0x000e24000800017f */
[----:B0-----:R-:W-:Y:S05]  /*1bfd0*/  @!P0 BRA `(.L_x_566) ;  /* 0x0000000000d48947 */ /* 0x001fea0003800000 */
.L_x_576:
[----:B------:R-:W-:-:S05]  /*1bfe0*/  VIADD R6, R6, 0x1 ;  /* 0x0000000106067836 */ /* 0x000fca0000000000 */
[----:B------:R-:W-:-:S04]  /*1bff0*/  ISETP.NE.AND P0, PT, R6, 0x3, PT ;  /* 0x000000030600780c */ /* 0x000fc80003f05270 */
[----:B0-----:R-:W-:Y:S02]  /*1c000*/  SEL R0, RZ, 0x1, P0 ;  /* 0x00000001ff007807 */ /* 0x001fe40000000000 */
[----:B------:R-:W-:Y:S02]  /*1c010*/  SEL R6, R6, RZ, P0 ;  /* 0x000000ff06067207 */ /* 0x000fe40000000000 */
[----:B------:R-:W-:Y:S02]  /*1c020*/  LOP3.LUT R7, R7, R0, RZ, 0x3c, !PT ;  /* 0x0000000007077212 */ /* 0x000fe400078e3cff */
[----:B------:R-:W-:Y:S02]  /*1c030*/  LEA R5, R6, R3, 0x3 ;  /* 0x0000000306057211 */ /* 0x000fe400078e18ff */
[----:B------:R-:W-:-:S04]  /*1c040*/  SHF.L.U32 R0, R7, 0x1f, RZ ;  /* 0x0000001f07007819 */ /* 0x000fc800000006ff */
[----:B------:R-:W0:Y:S02]  /*1c050*/  SYNCS.PHASECHK.TRANS64.TRYWAIT P0, [R5+URZ], R0 ;  /* 0x00000000050075a7 */ /* 0x000e24000800017f */
[----:B0-----:R-:W-:Y:S05]  /*1c060*/  @!P0 BRA `(.L_x_567) ;  /* 0x0000000000c48947 */ /* 0x001fea0003800000 */
.L_x_577:
[----:B0-----:R-:W-:-:S05]  /*1c070*/  VIADD R0, R6, 0x1 ;  /* 0x0000000106007836 */ /* 0x001fca0000000000 */
[----:B------:R-:W-:-:S04]  /*1c080*/  ISETP.NE.AND P0, PT, R0, 0x3, PT ;  /* 0x000000030000780c */ /* 0x000fc80003f05270 */
[----:B------:R-:W-:Y:S02]  /*1c090*/  SEL R2, RZ, 0x1, P0 ;  /* 0x00000001ff027807 */ /* 0x000fe40000000000 */
[----:B------:R-:W-:Y:S02]  /*1c0a0*/  SEL R0, R0, RZ, P0 ;  /* 0x000000ff00007207 */ /* 0x000fe40000000000 */
[----:B------:R-:W-:-:S03]  /*1c0b0*/  LOP3.LUT R2, R7, R2, RZ, 0x3c, !PT ;  /* 0x0000000207027212 */ /* 0x000fc600078e3cff */
[----:B------:R-:W-:Y:S01]  /*1c0c0*/  IMAD R3, R0, 0x8, R3 ;  /* 0x0000000800037824 */ /* 0x000fe200078e0203 */
[----:B------:R-:W-:-:S07]  /*1c0d0*/  SHF.L.U32 R0, R2, 0x1f, RZ ;  /* 0x0000001f02007819 */ /* 0x000fce00000006ff */
.L_x_568:
[----:B0-----:R0:W1:Y:S02]  /*1c0e0*/  SYNCS.PHASECHK.TRANS64.TRYWAIT P0, [R3+URZ], R0 ;  /* 0x00000000030075a7 */ /* 0x001064000800017f */
[----:B-1----:R-:W-:Y:S05]  /*1c0f0*/  @!P0 NANOSLEEP.SYNCS 0x989680 ;  /* 0x009896800000895d */ /* 0x002fea0003900000 */
[----:B------:R-:W1:Y:S02]  /*1c100*/  @!P0 SYNCS.PHASECHK.TRANS64 P0, [R3+URZ], R0 ;  /* 0x00000000030085a7 */ /* 0x000e64000800007f */
[----:B-1----:R-:W-:Y:S05]  /*1c110*/  @!P0 BRA `(.L_x_568) ;  /* 0xfffffffc00f08947 */ /* 0x002fea000383ffff */
.L_x_564:
[----:B------:R-:W-:Y:S05]  /*1c120*/  BSYNC B0 ;  /* 0x0000000000007941 */ /* 0x000fea0003800000 */
.L_x_563:
[----:B------:R-:W-:Y:S05]  /*1c130*/  EXIT ;  /* 0x000000000000794d */ /* 0x000fea0003800000 */
.L_x_21:
[----:B-1----:R1:W2:Y:S02]  /*1c140*/  SYNCS.PHASECHK.TRANS64.TRYWAIT P1, [R4+URZ], R3 ;  /* 0x00000003040075a7 */ /* 0x0022a4000802017f */
[----:B--2---:R-:W-:Y:S05]  /*1c150*/  @!P1 NANOSLEEP.SYNCS 0x989680 ;  /* 0x009896800000995d */ /* 0x004fea0003900000 */
[----:B------:R-:W2:Y:S02]  /*1c160*/  @!P1 SYNCS.PHASECHK.TRANS64 P1, [R4+URZ], R3 ;  /* 0x00000003040095a7 */ /* 0x000ea4000802007f */
[----:B--2---:R-:W-:Y:S05]  /*1c170*/  @!P1 BRA `(.L_x_21) ;  /* 0xfffffffc00f09947 */ /* 0x004fea000383ffff */
[----:B------:R-:W-:Y:S05]  /*1c180*/  BRA `(.L_x_20) ;  /* 0xfffffe5400387947 */ /* 0x000fea000383ffff */
.L_x_26:
[----:B-1----:R1:W2:Y:S02]  /*1c190*/  SYNCS.PHASECHK.TRANS64.TRYWAIT P1, [R4+URZ], R5 ;  /* 0x00000005040075a7 */ /* 0x0022a4000802017f */
[----:B--2---:R-:W-:Y:S05]  /*1c1a0*/  @!P1 NANOSLEEP.SYNCS 0x989680 ;  /* 0x009896800000995d */ /* 0x004fea0003900000 */
[----:B------:R-:W2:Y:S02]  /*1c1b0*/  @!P1 SYNCS.PHASECHK.TRANS64 P1, [R4+URZ], R5 ;  /* 0x00000005040095a7 */ /* 0x000ea4000802007f */
[----:B--2---:R-:W-:Y:S05]  /*1c1c0*/  @!P1 BRA `(.L_x_26) ;  /* 0xfffffffc00f09947 */ /* 0x004fea000383ffff */
[----:B------:R-:W-:Y:S05]  /*1c1d0*/  BRA `(.L_x_25) ;  /* 0xfffffe8800c87947 */ /* 0x000fea000383ffff */
.L_x_551:
[----:B------:R-:W-:Y:S01]  /*1c1e0*/  BSSY B1, `(.L_x_569) ;  /* 0x0000006000017945 */ /* 0x000fe20003800000 */
[----:B------:R-:W-:-:S07]  /*1c1f0*/  MOV R15, 0xffffffff ;  /* 0xffffffff000f7802 */ /* 0x000fce0000000f00 */
[----:B------:R-:W-:Y:S05]  /*1c200*/  WARPSYNC.COLLECTIVE R15, `(.L_x_570) ;  /* 0x000000000f0c7348 */ /* 0x000fea0003c00000 */
[----:B------:R-:W-:Y:S02]  /*1c210*/  ELECT P6, UR62, PT ;  /* 0x00000000003e782f */ /* 0x000fe400038c0000 */
[----:B------:R-:W-:Y:S01]  /*1c220*/  MOV R14, UR62 ;  /* 0x0000003e000e7c02 */ /* 0x000fe20008000f00 */
[----:B------:R-:W-:Y:S10]  /*1c230*/  ENDCOLLECTIVE ;  /* 0x000000000000791b */ /* 0x000ff40003800000 */
.L_x_570:
[----:B------:R-:W-:Y:S05]  /*1c240*/  BSYNC B1 ;  /* 0x0000000000017941 */ /* 0x000fea0003800000 */
.L_x_569:
[----:B------:R-:W-:Y:S05]  /*1c250*/  BRA `(.L_x_571) ;  /* 0xfffffff000247947 */ /* 0x000fea000383ffff */
.L_x_554:
[----:B0-----:R0:W2:Y:S02]  /*1c260*/  SYNCS.PHASECHK.TRANS64.TRYWAIT P0, [R8+URZ+0x18], R11 ;  /* 0x0000180b080075a7 */ /* 0x0010a4000800017f */
[----:B--2---:R-:W-:Y:S05]  /*1c270*/  @!P0 NANOSLEEP.SYNCS 0x989680 ;  /* 0x009896800000895d */ /* 0x004fea0003900000 */
[----:B------:R-:W2:Y:S02]  /*1c280*/  @!P0 SYNCS.PHASECHK.TRANS64 P0, [R8+URZ+0x18], R11 ;  /* 0x0000180b080085a7 */ /* 0x000ea4000800007f */
[----:B--2---:R-:W-:Y:S05]  /*1c290*/  @!P0 BRA `(.L_x_554) ;  /* 0xfffffffc00f08947 */ /* 0x004fea000383ffff */
[----:B------:R-:W-:Y:S05]  /*1c2a0*/  BRA `(.L_x_572) ;  /* 0xfffffff000687947 */ /* 0x000fea000383ffff */
.L_x_562:
[----:B------:R-:W-:Y:S01]  /*1c2b0*/  BSSY B0, `(.L_x_573) ;  /* 0x0000006000007945 */ /* 0x000fe20003800000 */
[----:B------:R-:W-:-:S07]  /*1c2c0*/  IMAD.MOV.U32 R15, RZ, RZ, -0x1 ;  /* 0xffffffffff0f7424 */ /* 0x000fce00078e00ff */
[----:B------:R-:W-:Y:S05]  /*1c2d0*/  WARPSYNC.COLLECTIVE R15, `(.L_x_574) ;  /* 0x000000000f0c7348 */ /* 0x000fea0003c00000 */
[----:B------:R-:W-:Y:S02]  /*1c2e0*/  ELECT P6, UR62, PT ;  /* 0x00000000003e782f */ /* 0x000fe400038c0000 */
[----:B------:R-:W-:Y:S01]  /*1c2f0*/  MOV R14, UR62 ;  /* 0x0000003e000e7c02 */ /* 0x000fe20008000f00 */
[----:B------:R-:W-:Y:S10]  /*1c300*/  ENDCOLLECTIVE ;  /* 0x000000000000791b */ /* 0x000ff40003800000 */
.L_x_574:
[----:B------:R-:W-:Y:S05]  /*1c310*/  BSYNC B0 ;  /* 0x0000000000007941 */ /* 0x000fea0003800000 */
.L_x_573:
[----:B------:R-:W-:Y:S05]  /*1c320*/  BRA `(.L_x_575) ;  /* 0xfffffff800f07947 */ /* 0x000fea000383ffff */
.L_x_566:
[----:B0-----:R0:W1:Y:S02]  /*1c330*/  SYNCS.PHASECHK.TRANS64.TRYWAIT P0, [R5+URZ], R0 ;  /* 0x00000000050075a7 */ /* 0x001064000800017f */
[----:B-1----:R-:W-:Y:S05]  /*1c340*/  @!P0 NANOSLEEP.SYNCS 0x989680 ;  /* 0x009896800000895d */ /* 0x002fea0003900000 */
[----:B------:R-:W1:Y:S02]  /*1c350*/  @!P0 SYNCS.PHASECHK.TRANS64 P0, [R5+URZ], R0 ;  /* 0x00000000050085a7 */ /* 0x000e64000800007f */
[----:B-1----:R-:W-:Y:S05]  /*1c360*/  @!P0 BRA `(.L_x_566) ;  /* 0xfffffffc00f08947 */ /* 0x002fea000383ffff */
[----:B------:R-:W-:Y:S05]  /*1c370*/  BRA `(.L_x_576) ;  /* 0xfffffffc00187947 */ /* 0x000fea000383ffff */
.L_x_567:
[----:B0-----:R0:W1:Y:S02]  /*1c380*/  SYNCS.PHASECHK.TRANS64.TRYWAIT P0, [R5+URZ], R0 ;  /* 0x00000000050075a7 */ /* 0x001064000800017f */
[----:B-1----:R-:W-:Y:S05]  /*1c390*/  @!P0 NANOSLEEP.SYNCS 0x989680 ;  /* 0x009896800000895d */ /* 0x002fea0003900000 */
[----:B------:R-:W1:Y:S02]  /*1c3a0*/  @!P0 SYNCS.PHASECHK.TRANS64 P0, [R5+URZ], R0 ;  /* 0x00000000050085a7 */ /* 0x000e64000800007f */
[----:B-1----:R-:W-:Y:S05]  /*1c3b0*/  @!P0 BRA `(.L_x_567) ;  /* 0xfffffffc00f08947 */ /* 0x002fea000383ffff */
[----:B------:R-:W-:Y:S05]  /*1c3c0*/  BRA `(.L_x_577) ;  /* 0xfffffffc00287947 */ /* 0x000fea000383ffff */
.L_x_578:
[----:B------:R-:W-:-:S00]  /*1c3d0*/  BRA `(.L_x_578) ;  /* 0xfffffffc00fc7947 */ /* 0x000fc0000383ffff */
[----:B------:R-:W-:-:S00]  /*1c3e0*/  NOP ;  /* 0x0000000000007918 */ /* 0x000fc00000000000 */
        /* <DEDUP_REMOVED lines=9> */
.L_x_579:


//--------------------- .nv.global.init           --------------------------
	.section	.nv.global.init,"aw",@progbits
.nv.global.init:
	.type		$str$22,@object
	.size		$str$22,($str$23 - $str$22)
$str$22:
        /*0000*/ 	.byte	0x6b, 0x5f, 0x74, 0x69, 0x6c, 0x65, 0x5f, 0x63, 0x6f, 0x75, 0x6e, 0x74, 0x20, 0x3e, 0x3d, 0x20
        /*0010*/ 	.byte	0x31, 0x00
	.type		$str$23,@object
	.size		$str$23,(__unnamed_1 - $str$23)
$str$23:
        /*0012*/ 	.byte	0x2f, 0x74, 0x6d, 0x70, 0x2f, 0x63, 0x75, 0x74, 0x6c, 0x61, 0x73, 0x73, 0x5f, 0x73, 0x77, 0x65
        /*0022*/ 	.byte	0x65, 0x70, 0x5f, 0x73, 0x72, 0x63, 0x2f, 0x69, 0x6e, 0x63, 0x6c, 0x75, 0x64, 0x65, 0x2f, 0x63
        /*0032*/ 	.byte	0x75, 0x74, 0x6c, 0x61, 0x73, 0x73, 0x2f, 0x67, 0x65, 0x6d, 0x6d, 0x2f, 0x63, 0x6f, 0x6c, 0x6c
        /*0042*/ 	.byte	0x65, 0x63, 0x74, 0x69, 0x76, 0x65, 0x2f, 0x73, 0x6d, 0x39, 0x30, 0x5f, 0x6d, 0x6d, 0x61, 0x5f
        /*0052*/ 	.byte	0x74, 0x6d, 0x61, 0x5f, 0x67, 0x6d, 0x6d, 0x61, 0x5f, 0x73, 0x73, 0x5f, 0x77, 0x61, 0x72, 0x70
        /*0062*/ 	.byte	0x73, 0x70, 0x65, 0x63, 0x69, 0x61, 0x6c, 0x69, 0x7a, 0x65, 0x64, 0x2e, 0x68, 0x70, 0x70, 0x00
	.type		__unnamed_1,@object
	.size		__unnamed_1,(.L_0 - __unnamed_1)
__unnamed_1:
        /* <DEDUP_REMOVED lines=181> */
        /*0bc2*/ 	.byte	0x65, 0x6e, 0x74, 0x69, 0x74, 0x79, 0x5d, 0x00
.L_0:


//--------------------- .nv.shared._ZN7cutlass13device_kernelINS_4gemm6kernel13GemmUniversalIN4cute5tupleIJiiiiEEENS1_10collective13CollectiveMmaINS1_34MainloopSm90TmaGmmaWarpSpecializedILi3ENS5_IJNS4_1CILi1EEENSA_ILi8EEESB_EEENS1_35KernelTmaWarpSpecializedCooperativeEEENS5_IJNSA_ILi256EEESG_NSA_ILi64EEEEEENS_6half_tENS5_IJlSB_lEEESJ_SK_NS4_8TiledMMAINS4_8MMA_AtomIJNS4_4SM904GMMA26MMA_64x256x16_F32F16F16_SSILNSO_5MajorE0ELSQ_0ELNSO_7ScaleInE1ELSR_1EEEEEENS4_6LayoutINS5_IJNSA_ILi2EEESB_SB_EEENS5_IJSB_NSA_ILi0EEESX_EEEEENS5_IJNS4_10UnderscoreES10_S10_EEEEENS4_23SM90_TMA_LOAD_MULTICASTENS4_14ComposedLayoutINS4_7SwizzleILi3ELi4ELi3EEENS4_18smem_ptr_flag_bitsILi16EEENSU_INS5_IJSC_SH_EEENS5_IJSH_SB_EEEEEEEvNS4_8identityENS4_13SM90_TMA_LOADES1C_vS1D_EENS_8epilogue10collective6detail29Sm90TmaWarpSpecializedAdapterINS1H_15DefaultEpilogueISJ_SK_SK_NS1G_6thread17LinearCombinationISJ_Li1EffLNS1L_9ScaleType4KindE0ELNS_15FloatRoundStyleE2ESJ_EENS1_15EpilogueDefaultEEEEEvvEEEEvNT_6ParamsE --------------------------
	.section	.nv.shared._ZN7cutlass13device_kernelINS_4gemm6kernel13GemmUniversalIN4cute5tupleIJiiiiEEENS1_10collective13CollectiveMmaINS1_34MainloopSm90TmaGmmaWarpSpecializedILi3ENS5_IJNS4_1CILi1EEENSA_ILi8EEESB_EEENS1_35KernelTmaWarpSpecializedCooperativeEEENS5_IJNSA_ILi256EEESG_NSA_ILi64EEEEEENS_6half_tENS5_IJlSB_lEEESJ_SK_NS4_8TiledMMAINS4_8MMA_AtomIJNS4_4SM904GMMA26MMA_64x256x16_F32F16F16_SSILNSO_5MajorE0ELSQ_0ELNSO_7ScaleInE1ELSR_1EEEEEENS4_6LayoutINS5_IJNSA_ILi2EEESB_SB_EEENS5_IJSB_NSA_ILi0EEESX_EEEEENS5_IJNS4_10UnderscoreES10_S10_EEEEENS4_23SM90_TMA_LOAD_MULTICASTENS4_14ComposedLayoutINS4_7SwizzleILi3ELi4ELi3EEENS4_18smem_ptr_flag_bitsILi16EEENSU_INS5_IJSC_SH_EEENS5_IJSH_SB_EEEEEEEvNS4_8identityENS4_13SM90_TMA_LOADES1C_vS1D_EENS_8epilogue10collective6detail29Sm90TmaWarpSpecializedAdapterINS1H_15DefaultEpilogueISJ_SK_SK_NS1G_6thread17LinearCombinationISJ_Li1EffLNS1L_9ScaleType4KindE0ELNS_15FloatRoundStyleE2ESJ_EENS1_15EpilogueDefaultEEEEEvvEEEEvNT_6ParamsE,"aw",@nobits
	.sectionflags	@""
	.align	16
	.zero		1024


//--------------------- .nv.shared.reserved.0     --------------------------
	.section	.nv.shared.reserved.0,"aw",@nobits
	.weak		__nv_reservedSMEM_offset_0_alias
	.size		__nv_reservedSMEM_offset_0_alias, 0, 0
	.other		__nv_reservedSMEM_offset_0_alias,@"STO_CUDA_RESERVED_SHARED STV_DEFAULT"
__nv_reservedSMEM_offset_0_alias:
	.zero		0


//--------------------- .nv.global                --------------------------
	.section	.nv.global,"aw",@nobits
.nv.global:
	.type		_ZN40_INTERNAL_1e9ccf8f_4_k_cu_b197a455_268414cute1_E,@object
	.size		_ZN40_INTERNAL_1e9ccf8f_4_k_cu_b197a455_268414cute1_E,(_ZN40_INTERNAL_1e9ccf8f_4_k_cu_b197a455_268414cuda3std3__45__cpo6cbeginE - _ZN40_INTERNAL_1e9ccf8f_4_k_cu_b197a455_268414cute1_E)
_ZN40_INTERNAL_1e9ccf8f_4_k_cu_b197a455_268414cute1_E:
	.zero		1
	.type		_ZN40_INTERNAL_1e9ccf8f_4_k_cu_b197a455_268414cuda3std3__45__cpo6cbeginE,@object
	.size		_ZN40_INTERNAL_1e9ccf8f_4_k_cu_b197a455_268414cuda3std3__45__cpo6cbeginE,(_ZN40_INTERNAL_1e9ccf8f_4_k_cu_b197a455_268414cuda3std3__48in_placeE - _ZN40_INTERNAL_1e9ccf8f_4_k_cu_b197a455_268414cuda3std3__45__cpo6cbeginE)
_ZN40_INTERNAL_1e9ccf8f_4_k_cu_b197a455_268414cuda3std3__45__cpo6cbeginE:
	.zero		1
	.type		_ZN40_INTERNAL_1e9ccf8f_4_k_cu_b197a455_268414cuda3std3__48in_placeE,@object
	.size		_ZN40_INTERNAL_1e9ccf8f_4_k_cu_b197a455_268414cuda3std3__48in_placeE,(_ZN40_INTERNAL_1e9ccf8f_4_k_cu_b197a455_268414cuda3std6ranges3__45__cpo9iter_moveE - _ZN40_INTERNAL_1e9ccf8f_4_k_cu_b197a455_268414cuda3std3__48in_placeE)
_ZN40_INTERNAL_1e9ccf8f_4_k_cu_b197a455_268414cuda3std3__48in_placeE:
	.zero		1
	.type		_ZN40_INTERNAL_1e9ccf8f_4_k_cu_b197a455_268414cuda3std6ranges3__45__cpo9iter_moveE,@object
	.size		_ZN40_INTERNAL_1e9ccf8f_4_k_cu_b197a455_268414cuda3std6ranges3__45__cpo9iter_moveE,(_ZN40_INTERNAL_1e9ccf8f_4_k_cu_b197a455_268414cuda3std3__45__cpo5beginE - _ZN40_INTERNAL_1e9ccf8f_4_k_cu_b197a455_268414cuda3std6ranges3__45__cpo9iter_moveE)
_ZN40_INTERNAL_1e9ccf8f_4_k_cu_b197a455_268414cuda3std6ranges3__45__cpo9iter_moveE:
	.zero		1
	.type		_ZN40_INTERNAL_1e9ccf8f_4_k_cu_b197a455_268414cuda3std3__45__cpo5beginE,@object
	.size		_ZN40_INTERNAL_1e9ccf8f_4_k_cu_b197a455_268414cuda3std3__45__cpo5beginE,(_ZN40_INTERNAL_1e9ccf8f_4_k_cu_b197a455_268414cuda3std3__442_GLOBAL__N__1e9ccf8f_4_k_cu_b197a455_268416ignoreE - _ZN40_INTERNAL_1e9ccf8f_4_k_cu_b197a455_268414cuda3std3__45__cpo5beginE)
_ZN40_INTERNAL_1e9ccf8f_4_k_cu_b197a455_268414cuda3std3__45__cpo5beginE:
	.zero		1
	.type		_ZN40_INTERNAL_1e9ccf8f_4_k_cu_b197a455_268414cuda3std3__442_GLOBAL__N__1e9ccf8f_4_k_cu_b197a455_268416ignoreE,@object
	.size		_ZN40_INTERNAL_1e9ccf8f_4_k_cu_b197a455_268414cuda3std3__442_GLOBAL__N__1e9ccf8f_4_k_cu_b197a455_268416ignoreE,(_ZN40_INTERNAL_1e9ccf8f_4_k_cu_b197a455_268414cute7productE - _ZN40_INTERNAL_1e9ccf8f_4_k_cu_b197a455_268414cuda3std3__442_GLOBAL__N__1e9ccf8f_4_k_cu_b197a455_268416ignoreE)
_ZN40_INTERNAL_1e9ccf8f_4_k_cu_b197a455_268414cuda3std3__442_GLOBAL__N__1e9ccf8f_4_k_cu_b197a455_268416ignoreE:
	.zero		1
	.type		_ZN40_INTERNAL_1e9ccf8f_4_k_cu_b197a455_268414cute7productE,@object
	.size		_ZN40_INTERNAL_1e9ccf8f_4_k_cu_b197a455_268414cute7productE,(_ZN40_INTERNAL_1e9ccf8f_4_k_cu_b197a455_268414cuda3std3__45__cpo3endE - _ZN40_INTERNAL_1e9ccf8f_4_k_cu_b197a455_268414cute7productE)
_ZN40_INTERNAL_1e9ccf8f_4_k_cu_b197a455_268414cute7productE:
	.zero		1
	.type		_ZN40_INTERNAL_1e9ccf8f_4_k_cu_b197a455_268414cuda3std3__45__cpo3endE,@object
	.size		_ZN40_INTERNAL_1e9ccf8f_4_k_cu_b197a455_268414cuda3std3__45__cpo3endE,(_ZN40_INTERNAL_1e9ccf8f_4_k_cu_b197a455_268414cuda3std3__419piecewise_constructE - _ZN40_INTERNAL_1e9ccf8f_4_k_cu_b197a455_268414cuda3std3__45__cpo3endE)
_ZN40_INTERNAL_1e9ccf8f_4_k_cu_b197a455_268414cuda3std3__45__cpo3endE:
	.zero		1
	.type		_ZN40_INTERNAL_1e9ccf8f_4_k_cu_b197a455_268414cuda3std3__419piecewise_constructE,@object
	.size		_ZN40_INTERNAL_1e9ccf8f_4_k_cu_b197a455_268414cuda3std3__419piecewise_constructE,(_ZN40_INTERNAL_1e9ccf8f_4_k_cu_b197a455_268414cuda3std3__45__cpo4cendE - _ZN40_INTERNAL_1e9ccf8f_4_k_cu_b197a455_268414cuda3std3__419piecewise_constructE)
_ZN40_INTERNAL_1e9ccf8f_4_k_cu_b197a455_268414cuda3std3__419piecewise_constructE:
	.zero		1
	.type		_ZN40_INTERNAL_1e9ccf8f_4_k_cu_b197a455_268414cuda3std3__45__cpo4cendE,@object
	.size		_ZN40_INTERNAL_1e9ccf8f_4_k_cu_b197a455_268414cuda3std3__45__cpo4cendE,(_ZN40_INTERNAL_1e9ccf8f_4_k_cu_b197a455_268414cuda3std6ranges3__45__cpo4swapE - _ZN40_INTERNAL_1e9ccf8f_4_k_cu_b197a455_268414cuda3std3__45__cpo4cendE)
_ZN40_INTERNAL_1e9ccf8f_4_k_cu_b197a455_268414cuda3std3__45__cpo4cendE:
	.zero		1
	.type		_ZN40_INTERNAL_1e9ccf8f_4_k_cu_b197a455_268414cuda3std6ranges3__45__cpo4swapE,@object
	.size		_ZN40_INTERNAL_1e9ccf8f_4_k_cu_b197a455_268414cuda3std6ranges3__45__cpo4swapE,(.L_8 - _ZN40_INTERNAL_1e9ccf8f_4_k_cu_b197a455_268414cuda3std6ranges3__45__cpo4swapE)
_ZN40_INTERNAL_1e9ccf8f_4_k_cu_b197a455_268414cuda3std6ranges3__45__cpo4swapE:
	.zero		1
.L_8:


//--------------------- .nv.constant0._ZN7cutlass13device_kernelINS_4gemm6kernel13GemmUniversalIN4cute5tupleIJiiiiEEENS1_10collective13CollectiveMmaINS1_34MainloopSm90TmaGmmaWarpSpecializedILi3ENS5_IJNS4_1CILi1EEENSA_ILi8EEESB_EEENS1_35KernelTmaWarpSpecializedCooperativeEEENS5_IJNSA_ILi256EEESG_NSA_ILi64EEEEEENS_6half_tENS5_IJlSB_lEEESJ_SK_NS4_8TiledMMAINS4_8MMA_AtomIJNS4_4SM904GMMA26MMA_64x256x16_F32F16F16_SSILNSO_5MajorE0ELSQ_0ELNSO_7ScaleInE1ELSR_1EEEEEENS4_6LayoutINS5_IJNSA_ILi2EEESB_SB_EEENS5_IJSB_NSA_ILi0EEESX_EEEEENS5_IJNS4_10UnderscoreES10_S10_EEEEENS4_23SM90_TMA_LOAD_MULTICASTENS4_14ComposedLayoutINS4_7SwizzleILi3ELi4ELi3EEENS4_18smem_ptr_flag_bitsILi16EEENSU_INS5_IJSC_SH_EEENS5_IJSH_SB_EEEEEEEvNS4_8identityENS4_13SM90_TMA_LOADES1C_vS1D_EENS_8epilogue10collective6detail29Sm90TmaWarpSpecializedAdapterINS1H_15DefaultEpilogueISJ_SK_SK_NS1G_6thread17LinearCombinationISJ_Li1EffLNS1L_9ScaleType4KindE0ELNS_15FloatRoundStyleE2ESJ_EENS1_15EpilogueDefaultEEEEEvvEEEEvNT_6ParamsE --------------------------
	.section	.nv.constant0._ZN7cutlass13device_kernelINS_4gemm6kernel13GemmUniversalIN4cute5tupleIJiiiiEEENS1_10collective13CollectiveMmaINS1_34MainloopSm90TmaGmmaWarpSpecializedILi3ENS5_IJNS4_1CILi1EEENSA_ILi8EEESB_EEENS1_35KernelTmaWarpSpecializedCooperativeEEENS5_IJNSA_ILi256EEESG_NSA_ILi64EEEEEENS_6half_tENS5_IJlSB_lEEESJ_SK_NS4_8TiledMMAINS4_8MMA_AtomIJNS4_4SM904GMMA26MMA_64x256x16_F32F16F16_SSILNSO_5MajorE0ELSQ_0ELNSO_7ScaleInE1ELSR_1EEEEEENS4_6LayoutINS5_IJNSA_ILi2EEESB_SB_EEENS5_IJSB_NSA_ILi0EEESX_EEEEENS5_IJNS4_10UnderscoreES10_S10_EEEEENS4_23SM90_TMA_LOAD_MULTICASTENS4_14ComposedLayoutINS4_7SwizzleILi3ELi4ELi3EEENS4_18smem_ptr_flag_bitsILi16EEENSU_INS5_IJSC_SH_EEENS5_IJSH_SB_EEEEEEEvNS4_8identityENS4_13SM90_TMA_LOADES1C_vS1D_EENS_8epilogue10collective6detail29Sm90TmaWarpSpecializedAdapterINS1H_15DefaultEpilogueISJ_SK_SK_NS1G_6thread17LinearCombinationISJ_Li1EffLNS1L_9ScaleType4KindE0ELNS_15FloatRoundStyleE2ESJ_EENS1_15EpilogueDefaultEEEEEvvEEEEvNT_6ParamsE,"a",@progbits
	.sectionflags	@""
	.align	4
.nv.constant0._ZN7cutlass13device_kernelINS_4gemm6kernel13GemmUniversalIN4cute5tupleIJiiiiEEENS1_10collective13CollectiveMmaINS1_34MainloopSm90TmaGmmaWarpSpecializedILi3ENS5_IJNS4_1CILi1EEENSA_ILi8EEESB_EEENS1_35KernelTmaWarpSpecializedCooperativeEEENS5_IJNSA_ILi256EEESG_NSA_ILi64EEEEEENS_6half_tENS5_IJlSB_lEEESJ_SK_NS4_8TiledMMAINS4_8MMA_AtomIJNS4_4SM904GMMA26MMA_64x256x16_F32F16F16_SSILNSO_5MajorE0ELSQ_0ELNSO_7ScaleInE1ELSR_1EEEEEENS4_6LayoutINS5_IJNSA_ILi2EEESB_SB_EEENS5_IJSB_NSA_ILi0EEESX_EEEEENS5_IJNS4_10UnderscoreES10_S10_EEEEENS4_23SM90_TMA_LOAD_MULTICASTENS4_14ComposedLayoutINS4_7SwizzleILi3ELi4ELi3EEENS4_18smem_ptr_flag_bitsILi16EEENSU_INS5_IJSC_SH_EEENS5_IJSH_SB_EEEEEEEvNS4_8identityENS4_13SM90_TMA_LOADES1C_vS1D_EENS_8epilogue10collective6detail29Sm90TmaWarpSpecializedAdapterINS1H_15DefaultEpilogueISJ_SK_SK_NS1G_6thread17LinearCombinationISJ_Li1EffLNS1L_9ScaleType4KindE0ELNS_15FloatRoundStyleE2ESJ_EENS1_15EpilogueDefaultEEEEEvvEEEEvNT_6ParamsE:
	.zero		1664


//--------------------- SYMBOLS --------------------------

	.type		.nv.reservedSmem.offset0,@object
	.size		.nv.reservedSmem.offset0,0x4
	.type		__assertfail,@function
